//
// Generated by NVIDIA NVVM Compiler
//
// Compiler Build ID: CL-36424714
// Cuda compilation tools, release 13.0, V13.0.88
// Based on NVVM 20.0.0
//

.version 9.0
.target sm_100
.address_size 64

	// .globl	_Z12calcGaussianPKiPiii
// _ZZ21calcGaussian_fixed_SMPKiPiiiiiE4data has been demoted
.extern .shared .align 16 .b8 data[];

.visible .entry _Z12calcGaussianPKiPiii(
	.param .u64 .ptr .align 1 _Z12calcGaussianPKiPiii_param_0,
	.param .u64 .ptr .align 1 _Z12calcGaussianPKiPiii_param_1,
	.param .u32 _Z12calcGaussianPKiPiii_param_2,
	.param .u32 _Z12calcGaussianPKiPiii_param_3
)
{
	.reg .pred 	%p<38>;
	.reg .b32 	%r<104>;
	.reg .b32 	%f<219>;
	.reg .b64 	%rd<23>;
	.reg .b64 	%fd<63>;

	ld.param.u64 	%rd11, [_Z12calcGaussianPKiPiii_param_0];
	ld.param.u64 	%rd10, [_Z12calcGaussianPKiPiii_param_1];
	ld.param.u32 	%r23, [_Z12calcGaussianPKiPiii_param_2];
	ld.param.u32 	%r24, [_Z12calcGaussianPKiPiii_param_3];
	cvta.to.global.u64 	%rd1, %rd11;
	mov.u32 	%r25, %tid.x;
	mov.u32 	%r26, %ctaid.x;
	mov.u32 	%r27, %ntid.x;
	mad.lo.s32 	%r28, %r26, %r27, %r25;
	cvt.u64.u32 	%rd2, %r28;
	cvt.s64.s32 	%rd3, %r23;
	and.b64  	%rd12, %rd3, -4294967296;
	setp.ne.s64 	%p1, %rd12, 0;
	@%p1 bra 	$L__BB0_2;
	cvt.u32.u64 	%r29, %rd3;
	cvt.u32.u64 	%r30, %rd2;
	div.u32 	%r31, %r30, %r29;
	mul.lo.s32 	%r32, %r31, %r29;
	sub.s32 	%r33, %r30, %r32;
	cvt.u64.u32 	%rd21, %r31;
	cvt.u64.u32 	%rd22, %r33;
	bra.uni 	$L__BB0_3;
$L__BB0_2:
	div.u64 	%rd21, %rd2, %rd3;
	mul.lo.s64 	%rd13, %rd21, %rd3;
	sub.s64 	%rd22, %rd2, %rd13;
$L__BB0_3:
	cvt.u32.u64 	%r1, %rd21;
	cvt.u32.u64 	%r2, %rd22;
	cvt.rn.f32.s32 	%f26, %r24;
	mul.f32 	%f1, %f26, 0f3F000000;
	setp.lt.s32 	%p2, %r24, 0;
	mov.f32 	%f217, 0f00000000;
	@%p2 bra 	$L__BB0_27;
	neg.s32 	%r3, %r24;
	mov.f32 	%f217, 0f00000000;
	mov.b32 	%r99, 0;
$L__BB0_5:
	add.s32 	%r35, %r99, %r1;
	mad.lo.s32 	%r101, %r35, %r23, %r2;
	cvt.rn.f32.u32 	%f28, %r99;
	sub.f32 	%f3, %f28, %f1;
	setp.neu.f32 	%p3, %f3, 0f3F800000;
	@%p3 bra 	$L__BB0_16;
	mov.b32 	%r100, 0;
$L__BB0_7:
	mov.u32 	%r6, %r100;
	add.s32 	%r72, %r101, %r6;
	mul.wide.s32 	%rd16, %r72, 4;
	add.s64 	%rd17, %rd1, %rd16;
	ld.global.u32 	%r7, [%rd17];
	cvt.rn.f32.u32 	%f152, %r6;
	sub.f32 	%f6, %f152, %f1;
	abs.f32 	%f7, %f6;
	setp.eq.f32 	%p24, %f6, 0f3F800000;
	mov.f32 	%f214, 0f3F800000;
	@%p24 bra 	$L__BB0_12;
	setp.nan.f32 	%p25, %f7, %f7;
	@%p25 bra 	$L__BB0_11;
	setp.lt.f32 	%p26, %f7, 0f00800000;
	mul.f32 	%f153, %f7, 0f4B800000;
	selp.f32 	%f154, %f153, %f7, %p26;
	mov.b32 	%r73, %f154;
	add.s32 	%r74, %r73, -1060439283;
	and.b32  	%r75, %r74, -8388608;
	sub.s32 	%r76, %r73, %r75;
	mov.b32 	%f155, %r76;
	cvt.rn.f32.s32 	%f156, %r75;
	selp.f32 	%f157, 0fC1C00000, 0f00000000, %p26;
	fma.rn.f32 	%f158, %f156, 0f34000000, %f157;
	add.f32 	%f159, %f155, 0fBF800000;
	add.f32 	%f160, %f155, 0f3F800000;
	rcp.approx.ftz.f32 	%f161, %f160;
	add.f32 	%f162, %f159, %f159;
	mul.f32 	%f163, %f162, %f161;
	mul.f32 	%f164, %f163, %f163;
	neg.f32 	%f165, %f163;
	sub.f32 	%f166, %f159, %f163;
	add.f32 	%f167, %f166, %f166;
	fma.rn.f32 	%f168, %f165, %f159, %f167;
	mul.rn.f32 	%f169, %f161, %f168;
	fma.rn.f32 	%f170, %f164, 0f3A2C32E4, 0f3B52E7DB;
	fma.rn.f32 	%f171, %f170, %f164, 0f3C93BB73;
	fma.rn.f32 	%f172, %f171, %f164, 0f3DF6384F;
	mul.rn.f32 	%f173, %f172, %f164;
	fma.rn.f32 	%f174, %f163, 0f3FB8AA3B, %f158;
	mul.f32 	%f175, %f173, 0f40400000;
	sub.f32 	%f176, %f158, %f174;
	fma.rn.f32 	%f177, %f163, 0f3FB8AA3B, %f176;
	fma.rn.f32 	%f178, %f169, 0f3FB8AA3B, %f177;
	fma.rn.f32 	%f179, %f163, 0f32A55E34, %f178;
	fma.rn.f32 	%f180, %f175, %f169, %f179;
	fma.rn.f32 	%f181, %f173, %f163, %f180;
	add.rn.f32 	%f182, %f174, %f181;
	mov.f32 	%f183, 0f40000000;
	mul.rn.f32 	%f184, %f182, %f183;
	cvt.rni.f32.f32 	%f185, %f184;
	sub.f32 	%f186, %f184, %f185;
	neg.f32 	%f187, %f184;
	fma.rn.f32 	%f188, %f182, 0f40000000, %f187;
	neg.f32 	%f189, %f174;
	add.rn.f32 	%f190, %f182, %f189;
	neg.f32 	%f191, %f190;
	add.rn.f32 	%f192, %f181, %f191;
	fma.rn.f32 	%f193, %f192, 0f40000000, %f188;
	add.f32 	%f194, %f186, %f193;
	setp.gt.f32 	%p27, %f185, 0f00000000;
	selp.b32 	%r77, 0, -2097152000, %p27;
	setp.neu.f32 	%p28, %f6, 0f00000000;
	setp.neu.f32 	%p29, %f7, 0f7F800000;
	setp.lt.f32 	%p30, %f184, 0f00000000;
	selp.f32 	%f195, 0f00000000, 0f7F800000, %p30;
	abs.f32 	%f196, %f184;
	setp.gt.f32 	%p31, %f196, 0f43180000;
	cvt.rzi.s32.f32 	%r78, %f185;
	shl.b32 	%r79, %r78, 23;
	sub.s32 	%r80, %r79, %r77;
	mov.b32 	%f197, %r80;
	add.s32 	%r81, %r77, 2130706432;
	mov.b32 	%f198, %r81;
	fma.rn.f32 	%f199, %f194, 0f391FCB8E, 0f3AAF85ED;
	fma.rn.f32 	%f200, %f199, %f194, 0f3C1D9856;
	fma.rn.f32 	%f201, %f200, %f194, 0f3D6357BB;
	fma.rn.f32 	%f202, %f201, %f194, 0f3E75FDEC;
	fma.rn.f32 	%f203, %f202, %f194, 0f3F317218;
	fma.rn.f32 	%f204, %f203, %f194, 0f3F800000;
	mul.f32 	%f205, %f204, %f198;
	mul.f32 	%f206, %f205, %f197;
	selp.f32 	%f214, %f195, %f206, %p31;
	and.pred  	%p32, %p28, %p29;
	@%p32 bra 	$L__BB0_12;
	add.f32 	%f207, %f6, %f6;
	mov.b32 	%r82, %f207;
	and.b32  	%r83, %r82, 2147483647;
	mov.b32 	%f214, %r83;
	bra.uni 	$L__BB0_12;
$L__BB0_11:
	mov.f32 	%f208, 0f40000000;
	add.rn.f32 	%f214, %f6, %f208;
$L__BB0_12:
	add.f32 	%f209, %f214, 0f3F800000;
	cvt.f64.f32 	%fd36, %f209;
	mul.f64 	%fd1, %fd36, 0dBFE0000000000000;
	fma.rn.f64 	%fd37, %fd1, 0d3FF71547652B82FE, 0d4338000000000000;
	{
	.reg .b32 %temp; 
	mov.b64 	{%r8, %temp}, %fd37;
	}
	mov.f64 	%fd38, 0dC338000000000000;
	add.rn.f64 	%fd39, %fd37, %fd38;
	fma.rn.f64 	%fd40, %fd39, 0dBFE62E42FEFA39EF, %fd1;
	fma.rn.f64 	%fd41, %fd39, 0dBC7ABC9E3B39803F, %fd40;
	fma.rn.f64 	%fd42, %fd41, 0d3E5ADE1569CE2BDF, 0d3E928AF3FCA213EA;
	fma.rn.f64 	%fd43, %fd42, %fd41, 0d3EC71DEE62401315;
	fma.rn.f64 	%fd44, %fd43, %fd41, 0d3EFA01997C89EB71;
	fma.rn.f64 	%fd45, %fd44, %fd41, 0d3F2A01A014761F65;
	fma.rn.f64 	%fd46, %fd45, %fd41, 0d3F56C16C1852B7AF;
	fma.rn.f64 	%fd47, %fd46, %fd41, 0d3F81111111122322;
	fma.rn.f64 	%fd48, %fd47, %fd41, 0d3FA55555555502A1;
	fma.rn.f64 	%fd49, %fd48, %fd41, 0d3FC5555555555511;
	fma.rn.f64 	%fd50, %fd49, %fd41, 0d3FE000000000000B;
	fma.rn.f64 	%fd51, %fd50, %fd41, 0d3FF0000000000000;
	fma.rn.f64 	%fd52, %fd51, %fd41, 0d3FF0000000000000;
	{
	.reg .b32 %temp; 
	mov.b64 	{%r9, %temp}, %fd52;
	}
	{
	.reg .b32 %temp; 
	mov.b64 	{%temp, %r10}, %fd52;
	}
	shl.b32 	%r84, %r8, 20;
	add.s32 	%r85, %r84, %r10;
	mov.b64 	%fd61, {%r9, %r85};
	{
	.reg .b32 %temp; 
	mov.b64 	{%temp, %r86}, %fd1;
	}
	mov.b32 	%f210, %r86;
	abs.f32 	%f12, %f210;
	setp.lt.f32 	%p33, %f12, 0f4086232B;
	@%p33 bra 	$L__BB0_15;
	setp.lt.f64 	%p34, %fd1, 0d0000000000000000;
	add.f64 	%fd53, %fd1, 0d7FF0000000000000;
	selp.f64 	%fd61, 0d0000000000000000, %fd53, %p34;
	setp.geu.f32 	%p35, %f12, 0f40874800;
	@%p35 bra 	$L__BB0_15;
	shr.u32 	%r87, %r8, 31;
	add.s32 	%r88, %r8, %r87;
	shr.s32 	%r89, %r88, 1;
	shl.b32 	%r90, %r89, 20;
	add.s32 	%r91, %r10, %r90;
	mov.b64 	%fd54, {%r9, %r91};
	sub.s32 	%r92, %r8, %r89;
	shl.b32 	%r93, %r92, 20;
	add.s32 	%r94, %r93, 1072693248;
	mov.b32 	%r95, 0;
	mov.b64 	%fd55, {%r95, %r94};
	mul.f64 	%fd61, %fd55, %fd54;
$L__BB0_15:
	cvt.rn.f64.s32 	%fd56, %r7;
	mul.f64 	%fd57, %fd61, %fd56;
	div.rn.f64 	%fd58, %fd57, 0d401921FB54442D18;
	cvt.f64.f32 	%fd59, %f217;
	add.f64 	%fd60, %fd58, %fd59;
	cvt.rn.f32.f64 	%f217, %fd60;
	add.s32 	%r100, %r6, 1;
	setp.eq.s32 	%p36, %r6, %r24;
	@%p36 bra 	$L__BB0_26;
	bra.uni 	$L__BB0_7;
$L__BB0_16:
	abs.f32 	%f29, %f3;
	setp.lt.f32 	%p4, %f29, 0f00800000;
	mul.f32 	%f31, %f29, 0f4B800000;
	selp.f32 	%f32, %f31, %f29, %p4;
	mov.b32 	%r37, %f32;
	add.s32 	%r38, %r37, -1060439283;
	and.b32  	%r39, %r38, -8388608;
	sub.s32 	%r40, %r37, %r39;
	mov.b32 	%f33, %r40;
	cvt.rn.f32.s32 	%f34, %r39;
	selp.f32 	%f35, 0fC1C00000, 0f00000000, %p4;
	fma.rn.f32 	%f36, %f34, 0f34000000, %f35;
	add.f32 	%f37, %f33, 0fBF800000;
	add.f32 	%f38, %f33, 0f3F800000;
	rcp.approx.ftz.f32 	%f39, %f38;
	add.f32 	%f40, %f37, %f37;
	mul.f32 	%f41, %f40, %f39;
	mul.f32 	%f42, %f41, %f41;
	neg.f32 	%f43, %f41;
	sub.f32 	%f44, %f37, %f41;
	add.f32 	%f45, %f44, %f44;
	fma.rn.f32 	%f46, %f43, %f37, %f45;
	mul.rn.f32 	%f47, %f39, %f46;
	fma.rn.f32 	%f48, %f42, 0f3A2C32E4, 0f3B52E7DB;
	fma.rn.f32 	%f49, %f48, %f42, 0f3C93BB73;
	fma.rn.f32 	%f50, %f49, %f42, 0f3DF6384F;
	mul.rn.f32 	%f51, %f50, %f42;
	fma.rn.f32 	%f52, %f41, 0f3FB8AA3B, %f36;
	mul.f32 	%f53, %f51, 0f40400000;
	sub.f32 	%f54, %f36, %f52;
	fma.rn.f32 	%f55, %f41, 0f3FB8AA3B, %f54;
	fma.rn.f32 	%f56, %f47, 0f3FB8AA3B, %f55;
	fma.rn.f32 	%f57, %f41, 0f32A55E34, %f56;
	fma.rn.f32 	%f58, %f53, %f47, %f57;
	fma.rn.f32 	%f59, %f51, %f41, %f58;
	add.rn.f32 	%f60, %f52, %f59;
	mov.f32 	%f61, 0f40000000;
	mul.rn.f32 	%f62, %f60, %f61;
	cvt.rni.f32.f32 	%f63, %f62;
	sub.f32 	%f64, %f62, %f63;
	neg.f32 	%f65, %f62;
	fma.rn.f32 	%f66, %f60, 0f40000000, %f65;
	neg.f32 	%f67, %f52;
	add.rn.f32 	%f68, %f60, %f67;
	neg.f32 	%f69, %f68;
	add.rn.f32 	%f70, %f59, %f69;
	fma.rn.f32 	%f71, %f70, 0f40000000, %f66;
	add.f32 	%f72, %f64, %f71;
	setp.gt.f32 	%p5, %f63, 0f00000000;
	selp.b32 	%r41, 0, -2097152000, %p5;
	add.rn.f32 	%f73, %f3, %f61;
	add.f32 	%f74, %f3, %f3;
	mov.b32 	%r42, %f74;
	and.b32  	%r43, %r42, 2147483647;
	mov.b32 	%f75, %r43;
	setp.nan.f32 	%p6, %f29, %f29;
	setp.eq.f32 	%p7, %f29, 0f7F800000;
	setp.eq.f32 	%p8, %f3, 0f00000000;
	setp.lt.f32 	%p9, %f62, 0f00000000;
	selp.f32 	%f76, 0f00000000, 0f7F800000, %p9;
	abs.f32 	%f77, %f62;
	setp.gt.f32 	%p10, %f77, 0f43180000;
	cvt.rzi.s32.f32 	%r44, %f63;
	shl.b32 	%r45, %r44, 23;
	sub.s32 	%r46, %r45, %r41;
	mov.b32 	%f78, %r46;
	add.s32 	%r47, %r41, 2130706432;
	mov.b32 	%f79, %r47;
	fma.rn.f32 	%f80, %f72, 0f391FCB8E, 0f3AAF85ED;
	fma.rn.f32 	%f81, %f80, %f72, 0f3C1D9856;
	fma.rn.f32 	%f82, %f81, %f72, 0f3D6357BB;
	fma.rn.f32 	%f83, %f82, %f72, 0f3E75FDEC;
	fma.rn.f32 	%f84, %f83, %f72, 0f3F317218;
	fma.rn.f32 	%f85, %f84, %f72, 0f3F800000;
	mul.f32 	%f86, %f85, %f79;
	mul.f32 	%f87, %f86, %f78;
	selp.f32 	%f88, %f76, %f87, %p10;
	selp.f32 	%f89, %f75, %f88, %p7;
	selp.f32 	%f90, %f75, %f89, %p8;
	selp.f32 	%f4, %f73, %f90, %p6;
	mov.b32 	%r102, -1;
	mov.u32 	%r103, %r3;
$L__BB0_17:
	add.s32 	%r102, %r102, 1;
	mul.wide.s32 	%rd14, %r101, 4;
	add.s64 	%rd15, %rd1, %rd14;
	ld.global.u32 	%r16, [%rd15];
	cvt.rn.f32.u32 	%f92, %r102;
	sub.f32 	%f15, %f92, %f1;
	abs.f32 	%f16, %f15;
	setp.eq.f32 	%p11, %f15, 0f3F800000;
	mov.f32 	%f216, 0f3F800000;
	@%p11 bra 	$L__BB0_22;
	setp.num.f32 	%p12, %f16, %f16;
	@%p12 bra 	$L__BB0_20;
	mov.f32 	%f148, 0f40000000;
	add.rn.f32 	%f216, %f15, %f148;
	bra.uni 	$L__BB0_22;
$L__BB0_20:
	setp.lt.f32 	%p13, %f16, 0f00800000;
	mul.f32 	%f93, %f16, 0f4B800000;
	selp.f32 	%f94, %f93, %f16, %p13;
	mov.b32 	%r48, %f94;
	add.s32 	%r49, %r48, -1060439283;
	and.b32  	%r50, %r49, -8388608;
	sub.s32 	%r51, %r48, %r50;
	mov.b32 	%f95, %r51;
	cvt.rn.f32.s32 	%f96, %r50;
	selp.f32 	%f97, 0fC1C00000, 0f00000000, %p13;
	fma.rn.f32 	%f98, %f96, 0f34000000, %f97;
	add.f32 	%f99, %f95, 0fBF800000;
	add.f32 	%f100, %f95, 0f3F800000;
	rcp.approx.ftz.f32 	%f101, %f100;
	add.f32 	%f102, %f99, %f99;
	mul.f32 	%f103, %f102, %f101;
	mul.f32 	%f104, %f103, %f103;
	neg.f32 	%f105, %f103;
	sub.f32 	%f106, %f99, %f103;
	add.f32 	%f107, %f106, %f106;
	fma.rn.f32 	%f108, %f105, %f99, %f107;
	mul.rn.f32 	%f109, %f101, %f108;
	fma.rn.f32 	%f110, %f104, 0f3A2C32E4, 0f3B52E7DB;
	fma.rn.f32 	%f111, %f110, %f104, 0f3C93BB73;
	fma.rn.f32 	%f112, %f111, %f104, 0f3DF6384F;
	mul.rn.f32 	%f113, %f112, %f104;
	fma.rn.f32 	%f114, %f103, 0f3FB8AA3B, %f98;
	mul.f32 	%f115, %f113, 0f40400000;
	sub.f32 	%f116, %f98, %f114;
	fma.rn.f32 	%f117, %f103, 0f3FB8AA3B, %f116;
	fma.rn.f32 	%f118, %f109, 0f3FB8AA3B, %f117;
	fma.rn.f32 	%f119, %f103, 0f32A55E34, %f118;
	fma.rn.f32 	%f120, %f115, %f109, %f119;
	fma.rn.f32 	%f121, %f113, %f103, %f120;
	add.rn.f32 	%f122, %f114, %f121;
	mov.f32 	%f123, 0f40000000;
	mul.rn.f32 	%f124, %f122, %f123;
	cvt.rni.f32.f32 	%f125, %f124;
	sub.f32 	%f126, %f124, %f125;
	neg.f32 	%f127, %f124;
	fma.rn.f32 	%f128, %f122, 0f40000000, %f127;
	neg.f32 	%f129, %f114;
	add.rn.f32 	%f130, %f122, %f129;
	neg.f32 	%f131, %f130;
	add.rn.f32 	%f132, %f121, %f131;
	fma.rn.f32 	%f133, %f132, 0f40000000, %f128;
	add.f32 	%f134, %f126, %f133;
	setp.gt.f32 	%p14, %f125, 0f00000000;
	selp.b32 	%r52, 0, -2097152000, %p14;
	setp.neu.f32 	%p15, %f15, 0f00000000;
	setp.neu.f32 	%p16, %f16, 0f7F800000;
	setp.lt.f32 	%p17, %f124, 0f00000000;
	selp.f32 	%f135, 0f00000000, 0f7F800000, %p17;
	abs.f32 	%f136, %f124;
	setp.gt.f32 	%p18, %f136, 0f43180000;
	cvt.rzi.s32.f32 	%r53, %f125;
	shl.b32 	%r54, %r53, 23;
	sub.s32 	%r55, %r54, %r52;
	mov.b32 	%f137, %r55;
	add.s32 	%r56, %r52, 2130706432;
	mov.b32 	%f138, %r56;
	fma.rn.f32 	%f139, %f134, 0f391FCB8E, 0f3AAF85ED;
	fma.rn.f32 	%f140, %f139, %f134, 0f3C1D9856;
	fma.rn.f32 	%f141, %f140, %f134, 0f3D6357BB;
	fma.rn.f32 	%f142, %f141, %f134, 0f3E75FDEC;
	fma.rn.f32 	%f143, %f142, %f134, 0f3F317218;
	fma.rn.f32 	%f144, %f143, %f134, 0f3F800000;
	mul.f32 	%f145, %f144, %f138;
	mul.f32 	%f146, %f145, %f137;
	selp.f32 	%f216, %f135, %f146, %p18;
	and.pred  	%p19, %p15, %p16;
	@%p19 bra 	$L__BB0_22;
	add.f32 	%f147, %f15, %f15;
	mov.b32 	%r57, %f147;
	and.b32  	%r58, %r57, 2147483647;
	mov.b32 	%f216, %r58;
$L__BB0_22:
	add.f32 	%f149, %f4, %f216;
	cvt.f64.f32 	%fd11, %f149;
	mul.f64 	%fd6, %fd11, 0dBFE0000000000000;
	fma.rn.f64 	%fd12, %fd6, 0d3FF71547652B82FE, 0d4338000000000000;
	{
	.reg .b32 %temp; 
	mov.b64 	{%r17, %temp}, %fd12;
	}
	mov.f64 	%fd13, 0dC338000000000000;
	add.rn.f64 	%fd14, %fd12, %fd13;
	fma.rn.f64 	%fd15, %fd14, 0dBFE62E42FEFA39EF, %fd6;
	fma.rn.f64 	%fd16, %fd14, 0dBC7ABC9E3B39803F, %fd15;
	fma.rn.f64 	%fd17, %fd16, 0d3E5ADE1569CE2BDF, 0d3E928AF3FCA213EA;
	fma.rn.f64 	%fd18, %fd17, %fd16, 0d3EC71DEE62401315;
	fma.rn.f64 	%fd19, %fd18, %fd16, 0d3EFA01997C89EB71;
	fma.rn.f64 	%fd20, %fd19, %fd16, 0d3F2A01A014761F65;
	fma.rn.f64 	%fd21, %fd20, %fd16, 0d3F56C16C1852B7AF;
	fma.rn.f64 	%fd22, %fd21, %fd16, 0d3F81111111122322;
	fma.rn.f64 	%fd23, %fd22, %fd16, 0d3FA55555555502A1;
	fma.rn.f64 	%fd24, %fd23, %fd16, 0d3FC5555555555511;
	fma.rn.f64 	%fd25, %fd24, %fd16, 0d3FE000000000000B;
	fma.rn.f64 	%fd26, %fd25, %fd16, 0d3FF0000000000000;
	fma.rn.f64 	%fd27, %fd26, %fd16, 0d3FF0000000000000;
	{
	.reg .b32 %temp; 
	mov.b64 	{%r18, %temp}, %fd27;
	}
	{
	.reg .b32 %temp; 
	mov.b64 	{%temp, %r19}, %fd27;
	}
	shl.b32 	%r59, %r17, 20;
	add.s32 	%r60, %r59, %r19;
	mov.b64 	%fd62, {%r18, %r60};
	{
	.reg .b32 %temp; 
	mov.b64 	{%temp, %r61}, %fd6;
	}
	mov.b32 	%f150, %r61;
	abs.f32 	%f21, %f150;
	setp.lt.f32 	%p20, %f21, 0f4086232B;
	@%p20 bra 	$L__BB0_25;
	setp.lt.f64 	%p21, %fd6, 0d0000000000000000;
	add.f64 	%fd28, %fd6, 0d7FF0000000000000;
	selp.f64 	%fd62, 0d0000000000000000, %fd28, %p21;
	setp.geu.f32 	%p22, %f21, 0f40874800;
	@%p22 bra 	$L__BB0_25;
	shr.u32 	%r62, %r17, 31;
	add.s32 	%r63, %r17, %r62;
	shr.s32 	%r64, %r63, 1;
	shl.b32 	%r65, %r64, 20;
	add.s32 	%r66, %r19, %r65;
	mov.b64 	%fd29, {%r18, %r66};
	sub.s32 	%r67, %r17, %r64;
	shl.b32 	%r68, %r67, 20;
	add.s32 	%r69, %r68, 1072693248;
	mov.b32 	%r70, 0;
	mov.b64 	%fd30, {%r70, %r69};
	mul.f64 	%fd62, %fd30, %fd29;
$L__BB0_25:
	cvt.rn.f64.s32 	%fd31, %r16;
	mul.f64 	%fd32, %fd62, %fd31;
	div.rn.f64 	%fd33, %fd32, 0d401921FB54442D18;
	cvt.f64.f32 	%fd34, %f217;
	add.f64 	%fd35, %fd33, %fd34;
	cvt.rn.f32.f64 	%f217, %fd35;
	add.s32 	%r103, %r103, 1;
	add.s32 	%r101, %r101, 1;
	setp.ne.s32 	%p23, %r103, 1;
	@%p23 bra 	$L__BB0_17;
$L__BB0_26:
	add.s32 	%r22, %r99, 1;
	setp.ne.s32 	%p37, %r99, %r24;
	mov.u32 	%r99, %r22;
	@%p37 bra 	$L__BB0_5;
$L__BB0_27:
	cvta.to.global.u64 	%rd18, %rd10;
	cvt.rzi.s32.f32 	%r96, %f217;
	cvt.rn.f32.s32 	%f211, %r96;
	cvt.rzi.s32.f32 	%r97, %f211;
	mad.lo.s32 	%r98, %r23, %r1, %r2;
	mul.wide.s32 	%rd19, %r98, 4;
	add.s64 	%rd20, %rd18, %rd19;
	st.global.u32 	[%rd20], %r97;
	ret;

}
	// .globl	_Z14calcGaussianSMPKiPiiiii
.visible .entry _Z14calcGaussianSMPKiPiiiii(
	.param .u64 .ptr .align 1 _Z14calcGaussianSMPKiPiiiii_param_0,
	.param .u64 .ptr .align 1 _Z14calcGaussianSMPKiPiiiii_param_1,
	.param .u32 _Z14calcGaussianSMPKiPiiiii_param_2,
	.param .u32 _Z14calcGaussianSMPKiPiiiii_param_3,
	.param .u32 _Z14calcGaussianSMPKiPiiiii_param_4,
	.param .u32 _Z14calcGaussianSMPKiPiiiii_param_5
)
{
	.reg .pred 	%p<48>;
	.reg .b32 	%r<195>;
	.reg .b32 	%f<219>;
	.reg .b64 	%rd<15>;
	.reg .b64 	%fd<63>;

	ld.param.u64 	%rd4, [_Z14calcGaussianSMPKiPiiiii_param_0];
	ld.param.u64 	%rd3, [_Z14calcGaussianSMPKiPiiiii_param_1];
	ld.param.u32 	%r46, [_Z14calcGaussianSMPKiPiiiii_param_2];
	ld.param.u32 	%r47, [_Z14calcGaussianSMPKiPiiiii_param_4];
	ld.param.u32 	%r48, [_Z14calcGaussianSMPKiPiiiii_param_5];
	cvta.to.global.u64 	%rd1, %rd4;
	mov.u32 	%r49, %ctaid.y;
	mov.u32 	%r50, %ntid.y;
	mov.u32 	%r1, %tid.y;
	mad.lo.s32 	%r2, %r49, %r50, %r1;
	mov.u32 	%r51, %ctaid.x;
	mov.u32 	%r52, %ntid.x;
	mov.u32 	%r3, %tid.x;
	mad.lo.s32 	%r4, %r51, %r52, %r3;
	add.s32 	%r5, %r48, %r47;
	cvt.rn.f32.s32 	%f25, %r47;
	mul.f32 	%f1, %f25, 0f3F000000;
	setp.lt.s32 	%p1, %r47, 0;
	@%p1 bra 	$L__BB1_16;
	add.s32 	%r6, %r47, %r46;
	add.s32 	%r54, %r47, 1;
	and.b32  	%r7, %r54, 15;
	add.s32 	%r8, %r7, -1;
	and.b32  	%r9, %r54, 7;
	add.s32 	%r10, %r9, -1;
	and.b32  	%r11, %r54, -16;
	and.b32  	%r12, %r54, 3;
	mov.b32 	%r185, 0;
$L__BB1_2:
	mov.u32 	%r13, %r185;
	setp.lt.u32 	%p2, %r47, 15;
	add.s32 	%r56, %r13, %r4;
	mad.lo.s32 	%r14, %r56, %r6, %r2;
	add.s32 	%r57, %r13, %r3;
	mad.lo.s32 	%r15, %r57, %r5, %r1;
	mov.b32 	%r188, 0;
	@%p2 bra 	$L__BB1_5;
	mov.b32 	%r186, 0;
$L__BB1_4:
	.pragma "nounroll";
	add.s32 	%r59, %r14, %r186;
	mul.wide.s32 	%rd5, %r59, 4;
	add.s64 	%rd6, %rd1, %rd5;
	ld.global.u32 	%r60, [%rd6];
	add.s32 	%r61, %r15, %r186;
	shl.b32 	%r62, %r61, 2;
	mov.u32 	%r63, data;
	add.s32 	%r64, %r63, %r62;
	st.shared.u32 	[%r64], %r60;
	ld.global.u32 	%r65, [%rd6+4];
	st.shared.u32 	[%r64+4], %r65;
	ld.global.u32 	%r66, [%rd6+8];
	st.shared.u32 	[%r64+8], %r66;
	ld.global.u32 	%r67, [%rd6+12];
	st.shared.u32 	[%r64+12], %r67;
	ld.global.u32 	%r68, [%rd6+16];
	st.shared.u32 	[%r64+16], %r68;
	ld.global.u32 	%r69, [%rd6+20];
	st.shared.u32 	[%r64+20], %r69;
	ld.global.u32 	%r70, [%rd6+24];
	st.shared.u32 	[%r64+24], %r70;
	ld.global.u32 	%r71, [%rd6+28];
	st.shared.u32 	[%r64+28], %r71;
	ld.global.u32 	%r72, [%rd6+32];
	st.shared.u32 	[%r64+32], %r72;
	ld.global.u32 	%r73, [%rd6+36];
	st.shared.u32 	[%r64+36], %r73;
	ld.global.u32 	%r74, [%rd6+40];
	st.shared.u32 	[%r64+40], %r74;
	ld.global.u32 	%r75, [%rd6+44];
	st.shared.u32 	[%r64+44], %r75;
	ld.global.u32 	%r76, [%rd6+48];
	st.shared.u32 	[%r64+48], %r76;
	ld.global.u32 	%r77, [%rd6+52];
	st.shared.u32 	[%r64+52], %r77;
	ld.global.u32 	%r78, [%rd6+56];
	st.shared.u32 	[%r64+56], %r78;
	ld.global.u32 	%r79, [%rd6+60];
	st.shared.u32 	[%r64+60], %r79;
	add.s32 	%r186, %r186, 16;
	setp.ne.s32 	%p3, %r186, %r11;
	mov.u32 	%r188, %r11;
	@%p3 bra 	$L__BB1_4;
$L__BB1_5:
	setp.eq.s32 	%p4, %r7, 0;
	@%p4 bra 	$L__BB1_15;
	setp.lt.u32 	%p5, %r8, 7;
	@%p5 bra 	$L__BB1_8;
	add.s32 	%r80, %r14, %r188;
	mul.wide.s32 	%rd7, %r80, 4;
	add.s64 	%rd8, %rd1, %rd7;
	ld.global.u32 	%r81, [%rd8];
	add.s32 	%r82, %r15, %r188;
	shl.b32 	%r83, %r82, 2;
	mov.u32 	%r84, data;
	add.s32 	%r85, %r84, %r83;
	st.shared.u32 	[%r85], %r81;
	ld.global.u32 	%r86, [%rd8+4];
	st.shared.u32 	[%r85+4], %r86;
	ld.global.u32 	%r87, [%rd8+8];
	st.shared.u32 	[%r85+8], %r87;
	ld.global.u32 	%r88, [%rd8+12];
	st.shared.u32 	[%r85+12], %r88;
	ld.global.u32 	%r89, [%rd8+16];
	st.shared.u32 	[%r85+16], %r89;
	ld.global.u32 	%r90, [%rd8+20];
	st.shared.u32 	[%r85+20], %r90;
	ld.global.u32 	%r91, [%rd8+24];
	st.shared.u32 	[%r85+24], %r91;
	ld.global.u32 	%r92, [%rd8+28];
	st.shared.u32 	[%r85+28], %r92;
	add.s32 	%r188, %r188, 8;
$L__BB1_8:
	setp.eq.s32 	%p6, %r9, 0;
	@%p6 bra 	$L__BB1_15;
	setp.lt.u32 	%p7, %r10, 3;
	@%p7 bra 	$L__BB1_11;
	add.s32 	%r93, %r14, %r188;
	mul.wide.s32 	%rd9, %r93, 4;
	add.s64 	%rd10, %rd1, %rd9;
	ld.global.u32 	%r94, [%rd10];
	add.s32 	%r95, %r15, %r188;
	shl.b32 	%r96, %r95, 2;
	mov.u32 	%r97, data;
	add.s32 	%r98, %r97, %r96;
	st.shared.u32 	[%r98], %r94;
	ld.global.u32 	%r99, [%rd10+4];
	st.shared.u32 	[%r98+4], %r99;
	ld.global.u32 	%r100, [%rd10+8];
	st.shared.u32 	[%r98+8], %r100;
	ld.global.u32 	%r101, [%rd10+12];
	st.shared.u32 	[%r98+12], %r101;
	add.s32 	%r188, %r188, 4;
$L__BB1_11:
	setp.eq.s32 	%p8, %r12, 0;
	@%p8 bra 	$L__BB1_15;
	setp.eq.s32 	%p9, %r12, 1;
	add.s32 	%r102, %r14, %r188;
	mul.wide.s32 	%rd11, %r102, 4;
	add.s64 	%rd2, %rd1, %rd11;
	ld.global.u32 	%r103, [%rd2];
	add.s32 	%r104, %r15, %r188;
	shl.b32 	%r105, %r104, 2;
	mov.u32 	%r106, data;
	add.s32 	%r23, %r106, %r105;
	st.shared.u32 	[%r23], %r103;
	@%p9 bra 	$L__BB1_15;
	setp.eq.s32 	%p10, %r12, 2;
	ld.global.u32 	%r107, [%rd2+4];
	st.shared.u32 	[%r23+4], %r107;
	@%p10 bra 	$L__BB1_15;
	ld.global.u32 	%r108, [%rd2+8];
	st.shared.u32 	[%r23+8], %r108;
$L__BB1_15:
	add.s32 	%r185, %r13, 1;
	setp.ne.s32 	%p11, %r13, %r47;
	@%p11 bra 	$L__BB1_2;
$L__BB1_16:
	setp.lt.s32 	%p12, %r47, 0;
	bar.sync 	0;
	mov.f32 	%f217, 0f00000000;
	@%p12 bra 	$L__BB1_40;
	neg.s32 	%r25, %r47;
	mov.f32 	%f217, 0f00000000;
	mov.b32 	%r190, 0;
$L__BB1_18:
	add.s32 	%r110, %r190, %r3;
	mad.lo.s32 	%r27, %r110, %r5, %r1;
	cvt.rn.f32.u32 	%f28, %r190;
	sub.f32 	%f3, %f28, %f1;
	setp.neu.f32 	%p13, %f3, 0f3F800000;
	@%p13 bra 	$L__BB1_29;
	mov.b32 	%r191, 0;
$L__BB1_20:
	mov.u32 	%r29, %r191;
	add.s32 	%r149, %r27, %r29;
	shl.b32 	%r150, %r149, 2;
	mov.u32 	%r151, data;
	add.s32 	%r152, %r151, %r150;
	ld.shared.u32 	%r30, [%r152];
	cvt.rn.f32.u32 	%f152, %r29;
	sub.f32 	%f6, %f152, %f1;
	abs.f32 	%f7, %f6;
	setp.eq.f32 	%p34, %f6, 0f3F800000;
	mov.f32 	%f214, 0f3F800000;
	@%p34 bra 	$L__BB1_25;
	setp.nan.f32 	%p35, %f7, %f7;
	@%p35 bra 	$L__BB1_24;
	setp.lt.f32 	%p36, %f7, 0f00800000;
	mul.f32 	%f153, %f7, 0f4B800000;
	selp.f32 	%f154, %f153, %f7, %p36;
	mov.b32 	%r153, %f154;
	add.s32 	%r154, %r153, -1060439283;
	and.b32  	%r155, %r154, -8388608;
	sub.s32 	%r156, %r153, %r155;
	mov.b32 	%f155, %r156;
	cvt.rn.f32.s32 	%f156, %r155;
	selp.f32 	%f157, 0fC1C00000, 0f00000000, %p36;
	fma.rn.f32 	%f158, %f156, 0f34000000, %f157;
	add.f32 	%f159, %f155, 0fBF800000;
	add.f32 	%f160, %f155, 0f3F800000;
	rcp.approx.ftz.f32 	%f161, %f160;
	add.f32 	%f162, %f159, %f159;
	mul.f32 	%f163, %f162, %f161;
	mul.f32 	%f164, %f163, %f163;
	neg.f32 	%f165, %f163;
	sub.f32 	%f166, %f159, %f163;
	add.f32 	%f167, %f166, %f166;
	fma.rn.f32 	%f168, %f165, %f159, %f167;
	mul.rn.f32 	%f169, %f161, %f168;
	fma.rn.f32 	%f170, %f164, 0f3A2C32E4, 0f3B52E7DB;
	fma.rn.f32 	%f171, %f170, %f164, 0f3C93BB73;
	fma.rn.f32 	%f172, %f171, %f164, 0f3DF6384F;
	mul.rn.f32 	%f173, %f172, %f164;
	fma.rn.f32 	%f174, %f163, 0f3FB8AA3B, %f158;
	mul.f32 	%f175, %f173, 0f40400000;
	sub.f32 	%f176, %f158, %f174;
	fma.rn.f32 	%f177, %f163, 0f3FB8AA3B, %f176;
	fma.rn.f32 	%f178, %f169, 0f3FB8AA3B, %f177;
	fma.rn.f32 	%f179, %f163, 0f32A55E34, %f178;
	fma.rn.f32 	%f180, %f175, %f169, %f179;
	fma.rn.f32 	%f181, %f173, %f163, %f180;
	add.rn.f32 	%f182, %f174, %f181;
	mov.f32 	%f183, 0f40000000;
	mul.rn.f32 	%f184, %f182, %f183;
	cvt.rni.f32.f32 	%f185, %f184;
	sub.f32 	%f186, %f184, %f185;
	neg.f32 	%f187, %f184;
	fma.rn.f32 	%f188, %f182, 0f40000000, %f187;
	neg.f32 	%f189, %f174;
	add.rn.f32 	%f190, %f182, %f189;
	neg.f32 	%f191, %f190;
	add.rn.f32 	%f192, %f181, %f191;
	fma.rn.f32 	%f193, %f192, 0f40000000, %f188;
	add.f32 	%f194, %f186, %f193;
	setp.gt.f32 	%p37, %f185, 0f00000000;
	selp.b32 	%r157, 0, -2097152000, %p37;
	setp.neu.f32 	%p38, %f6, 0f00000000;
	setp.neu.f32 	%p39, %f7, 0f7F800000;
	setp.lt.f32 	%p40, %f184, 0f00000000;
	selp.f32 	%f195, 0f00000000, 0f7F800000, %p40;
	abs.f32 	%f196, %f184;
	setp.gt.f32 	%p41, %f196, 0f43180000;
	cvt.rzi.s32.f32 	%r158, %f185;
	shl.b32 	%r159, %r158, 23;
	sub.s32 	%r160, %r159, %r157;
	mov.b32 	%f197, %r160;
	add.s32 	%r161, %r157, 2130706432;
	mov.b32 	%f198, %r161;
	fma.rn.f32 	%f199, %f194, 0f391FCB8E, 0f3AAF85ED;
	fma.rn.f32 	%f200, %f199, %f194, 0f3C1D9856;
	fma.rn.f32 	%f201, %f200, %f194, 0f3D6357BB;
	fma.rn.f32 	%f202, %f201, %f194, 0f3E75FDEC;
	fma.rn.f32 	%f203, %f202, %f194, 0f3F317218;
	fma.rn.f32 	%f204, %f203, %f194, 0f3F800000;
	mul.f32 	%f205, %f204, %f198;
	mul.f32 	%f206, %f205, %f197;
	selp.f32 	%f214, %f195, %f206, %p41;
	and.pred  	%p42, %p38, %p39;
	@%p42 bra 	$L__BB1_25;
	add.f32 	%f207, %f6, %f6;
	mov.b32 	%r162, %f207;
	and.b32  	%r163, %r162, 2147483647;
	mov.b32 	%f214, %r163;
	bra.uni 	$L__BB1_25;
$L__BB1_24:
	mov.f32 	%f208, 0f40000000;
	add.rn.f32 	%f214, %f6, %f208;
$L__BB1_25:
	add.f32 	%f209, %f214, 0f3F800000;
	cvt.f64.f32 	%fd36, %f209;
	mul.f64 	%fd1, %fd36, 0dBFE0000000000000;
	fma.rn.f64 	%fd37, %fd1, 0d3FF71547652B82FE, 0d4338000000000000;
	{
	.reg .b32 %temp; 
	mov.b64 	{%r31, %temp}, %fd37;
	}
	mov.f64 	%fd38, 0dC338000000000000;
	add.rn.f64 	%fd39, %fd37, %fd38;
	fma.rn.f64 	%fd40, %fd39, 0dBFE62E42FEFA39EF, %fd1;
	fma.rn.f64 	%fd41, %fd39, 0dBC7ABC9E3B39803F, %fd40;
	fma.rn.f64 	%fd42, %fd41, 0d3E5ADE1569CE2BDF, 0d3E928AF3FCA213EA;
	fma.rn.f64 	%fd43, %fd42, %fd41, 0d3EC71DEE62401315;
	fma.rn.f64 	%fd44, %fd43, %fd41, 0d3EFA01997C89EB71;
	fma.rn.f64 	%fd45, %fd44, %fd41, 0d3F2A01A014761F65;
	fma.rn.f64 	%fd46, %fd45, %fd41, 0d3F56C16C1852B7AF;
	fma.rn.f64 	%fd47, %fd46, %fd41, 0d3F81111111122322;
	fma.rn.f64 	%fd48, %fd47, %fd41, 0d3FA55555555502A1;
	fma.rn.f64 	%fd49, %fd48, %fd41, 0d3FC5555555555511;
	fma.rn.f64 	%fd50, %fd49, %fd41, 0d3FE000000000000B;
	fma.rn.f64 	%fd51, %fd50, %fd41, 0d3FF0000000000000;
	fma.rn.f64 	%fd52, %fd51, %fd41, 0d3FF0000000000000;
	{
	.reg .b32 %temp; 
	mov.b64 	{%r32, %temp}, %fd52;
	}
	{
	.reg .b32 %temp; 
	mov.b64 	{%temp, %r33}, %fd52;
	}
	shl.b32 	%r164, %r31, 20;
	add.s32 	%r165, %r164, %r33;
	mov.b64 	%fd61, {%r32, %r165};
	{
	.reg .b32 %temp; 
	mov.b64 	{%temp, %r166}, %fd1;
	}
	mov.b32 	%f210, %r166;
	abs.f32 	%f12, %f210;
	setp.lt.f32 	%p43, %f12, 0f4086232B;
	@%p43 bra 	$L__BB1_28;
	setp.lt.f64 	%p44, %fd1, 0d0000000000000000;
	add.f64 	%fd53, %fd1, 0d7FF0000000000000;
	selp.f64 	%fd61, 0d0000000000000000, %fd53, %p44;
	setp.geu.f32 	%p45, %f12, 0f40874800;
	@%p45 bra 	$L__BB1_28;
	shr.u32 	%r167, %r31, 31;
	add.s32 	%r168, %r31, %r167;
	shr.s32 	%r169, %r168, 1;
	shl.b32 	%r170, %r169, 20;
	add.s32 	%r171, %r33, %r170;
	mov.b64 	%fd54, {%r32, %r171};
	sub.s32 	%r172, %r31, %r169;
	shl.b32 	%r173, %r172, 20;
	add.s32 	%r174, %r173, 1072693248;
	mov.b32 	%r175, 0;
	mov.b64 	%fd55, {%r175, %r174};
	mul.f64 	%fd61, %fd55, %fd54;
$L__BB1_28:
	cvt.rn.f64.s32 	%fd56, %r30;
	mul.f64 	%fd57, %fd61, %fd56;
	div.rn.f64 	%fd58, %fd57, 0d401921FB54442D18;
	cvt.f64.f32 	%fd59, %f217;
	add.f64 	%fd60, %fd58, %fd59;
	cvt.rn.f32.f64 	%f217, %fd60;
	add.s32 	%r191, %r29, 1;
	setp.eq.s32 	%p46, %r29, %r47;
	@%p46 bra 	$L__BB1_39;
	bra.uni 	$L__BB1_20;
$L__BB1_29:
	abs.f32 	%f29, %f3;
	setp.lt.f32 	%p14, %f29, 0f00800000;
	mul.f32 	%f31, %f29, 0f4B800000;
	selp.f32 	%f32, %f31, %f29, %p14;
	mov.b32 	%r112, %f32;
	add.s32 	%r113, %r112, -1060439283;
	and.b32  	%r114, %r113, -8388608;
	sub.s32 	%r115, %r112, %r114;
	mov.b32 	%f33, %r115;
	cvt.rn.f32.s32 	%f34, %r114;
	selp.f32 	%f35, 0fC1C00000, 0f00000000, %p14;
	fma.rn.f32 	%f36, %f34, 0f34000000, %f35;
	add.f32 	%f37, %f33, 0fBF800000;
	add.f32 	%f38, %f33, 0f3F800000;
	rcp.approx.ftz.f32 	%f39, %f38;
	add.f32 	%f40, %f37, %f37;
	mul.f32 	%f41, %f40, %f39;
	mul.f32 	%f42, %f41, %f41;
	neg.f32 	%f43, %f41;
	sub.f32 	%f44, %f37, %f41;
	add.f32 	%f45, %f44, %f44;
	fma.rn.f32 	%f46, %f43, %f37, %f45;
	mul.rn.f32 	%f47, %f39, %f46;
	fma.rn.f32 	%f48, %f42, 0f3A2C32E4, 0f3B52E7DB;
	fma.rn.f32 	%f49, %f48, %f42, 0f3C93BB73;
	fma.rn.f32 	%f50, %f49, %f42, 0f3DF6384F;
	mul.rn.f32 	%f51, %f50, %f42;
	fma.rn.f32 	%f52, %f41, 0f3FB8AA3B, %f36;
	mul.f32 	%f53, %f51, 0f40400000;
	sub.f32 	%f54, %f36, %f52;
	fma.rn.f32 	%f55, %f41, 0f3FB8AA3B, %f54;
	fma.rn.f32 	%f56, %f47, 0f3FB8AA3B, %f55;
	fma.rn.f32 	%f57, %f41, 0f32A55E34, %f56;
	fma.rn.f32 	%f58, %f53, %f47, %f57;
	fma.rn.f32 	%f59, %f51, %f41, %f58;
	add.rn.f32 	%f60, %f52, %f59;
	mov.f32 	%f61, 0f40000000;
	mul.rn.f32 	%f62, %f60, %f61;
	cvt.rni.f32.f32 	%f63, %f62;
	sub.f32 	%f64, %f62, %f63;
	neg.f32 	%f65, %f62;
	fma.rn.f32 	%f66, %f60, 0f40000000, %f65;
	neg.f32 	%f67, %f52;
	add.rn.f32 	%f68, %f60, %f67;
	neg.f32 	%f69, %f68;
	add.rn.f32 	%f70, %f59, %f69;
	fma.rn.f32 	%f71, %f70, 0f40000000, %f66;
	add.f32 	%f72, %f64, %f71;
	setp.gt.f32 	%p15, %f63, 0f00000000;
	selp.b32 	%r116, 0, -2097152000, %p15;
	add.rn.f32 	%f73, %f3, %f61;
	add.f32 	%f74, %f3, %f3;
	mov.b32 	%r117, %f74;
	and.b32  	%r118, %r117, 2147483647;
	mov.b32 	%f75, %r118;
	setp.nan.f32 	%p16, %f29, %f29;
	setp.eq.f32 	%p17, %f29, 0f7F800000;
	setp.eq.f32 	%p18, %f3, 0f00000000;
	setp.lt.f32 	%p19, %f62, 0f00000000;
	selp.f32 	%f76, 0f00000000, 0f7F800000, %p19;
	abs.f32 	%f77, %f62;
	setp.gt.f32 	%p20, %f77, 0f43180000;
	cvt.rzi.s32.f32 	%r119, %f63;
	shl.b32 	%r120, %r119, 23;
	sub.s32 	%r121, %r120, %r116;
	mov.b32 	%f78, %r121;
	add.s32 	%r122, %r116, 2130706432;
	mov.b32 	%f79, %r122;
	fma.rn.f32 	%f80, %f72, 0f391FCB8E, 0f3AAF85ED;
	fma.rn.f32 	%f81, %f80, %f72, 0f3C1D9856;
	fma.rn.f32 	%f82, %f81, %f72, 0f3D6357BB;
	fma.rn.f32 	%f83, %f82, %f72, 0f3E75FDEC;
	fma.rn.f32 	%f84, %f83, %f72, 0f3F317218;
	fma.rn.f32 	%f85, %f84, %f72, 0f3F800000;
	mul.f32 	%f86, %f85, %f79;
	mul.f32 	%f87, %f86, %f78;
	selp.f32 	%f88, %f76, %f87, %p20;
	selp.f32 	%f89, %f75, %f88, %p17;
	selp.f32 	%f90, %f75, %f89, %p18;
	selp.f32 	%f4, %f73, %f90, %p16;
	shl.b32 	%r123, %r27, 2;
	mov.u32 	%r124, data;
	add.s32 	%r192, %r124, %r123;
	mov.b32 	%r193, -1;
	mov.u32 	%r194, %r25;
$L__BB1_30:
	add.s32 	%r193, %r193, 1;
	ld.shared.u32 	%r39, [%r192];
	cvt.rn.f32.u32 	%f92, %r193;
	sub.f32 	%f15, %f92, %f1;
	abs.f32 	%f16, %f15;
	setp.eq.f32 	%p21, %f15, 0f3F800000;
	mov.f32 	%f216, 0f3F800000;
	@%p21 bra 	$L__BB1_35;
	setp.num.f32 	%p22, %f16, %f16;
	@%p22 bra 	$L__BB1_33;
	mov.f32 	%f148, 0f40000000;
	add.rn.f32 	%f216, %f15, %f148;
	bra.uni 	$L__BB1_35;
$L__BB1_33:
	setp.lt.f32 	%p23, %f16, 0f00800000;
	mul.f32 	%f93, %f16, 0f4B800000;
	selp.f32 	%f94, %f93, %f16, %p23;
	mov.b32 	%r125, %f94;
	add.s32 	%r126, %r125, -1060439283;
	and.b32  	%r127, %r126, -8388608;
	sub.s32 	%r128, %r125, %r127;
	mov.b32 	%f95, %r128;
	cvt.rn.f32.s32 	%f96, %r127;
	selp.f32 	%f97, 0fC1C00000, 0f00000000, %p23;
	fma.rn.f32 	%f98, %f96, 0f34000000, %f97;
	add.f32 	%f99, %f95, 0fBF800000;
	add.f32 	%f100, %f95, 0f3F800000;
	rcp.approx.ftz.f32 	%f101, %f100;
	add.f32 	%f102, %f99, %f99;
	mul.f32 	%f103, %f102, %f101;
	mul.f32 	%f104, %f103, %f103;
	neg.f32 	%f105, %f103;
	sub.f32 	%f106, %f99, %f103;
	add.f32 	%f107, %f106, %f106;
	fma.rn.f32 	%f108, %f105, %f99, %f107;
	mul.rn.f32 	%f109, %f101, %f108;
	fma.rn.f32 	%f110, %f104, 0f3A2C32E4, 0f3B52E7DB;
	fma.rn.f32 	%f111, %f110, %f104, 0f3C93BB73;
	fma.rn.f32 	%f112, %f111, %f104, 0f3DF6384F;
	mul.rn.f32 	%f113, %f112, %f104;
	fma.rn.f32 	%f114, %f103, 0f3FB8AA3B, %f98;
	mul.f32 	%f115, %f113, 0f40400000;
	sub.f32 	%f116, %f98, %f114;
	fma.rn.f32 	%f117, %f103, 0f3FB8AA3B, %f116;
	fma.rn.f32 	%f118, %f109, 0f3FB8AA3B, %f117;
	fma.rn.f32 	%f119, %f103, 0f32A55E34, %f118;
	fma.rn.f32 	%f120, %f115, %f109, %f119;
	fma.rn.f32 	%f121, %f113, %f103, %f120;
	add.rn.f32 	%f122, %f114, %f121;
	mov.f32 	%f123, 0f40000000;
	mul.rn.f32 	%f124, %f122, %f123;
	cvt.rni.f32.f32 	%f125, %f124;
	sub.f32 	%f126, %f124, %f125;
	neg.f32 	%f127, %f124;
	fma.rn.f32 	%f128, %f122, 0f40000000, %f127;
	neg.f32 	%f129, %f114;
	add.rn.f32 	%f130, %f122, %f129;
	neg.f32 	%f131, %f130;
	add.rn.f32 	%f132, %f121, %f131;
	fma.rn.f32 	%f133, %f132, 0f40000000, %f128;
	add.f32 	%f134, %f126, %f133;
	setp.gt.f32 	%p24, %f125, 0f00000000;
	selp.b32 	%r129, 0, -2097152000, %p24;
	setp.neu.f32 	%p25, %f15, 0f00000000;
	setp.neu.f32 	%p26, %f16, 0f7F800000;
	setp.lt.f32 	%p27, %f124, 0f00000000;
	selp.f32 	%f135, 0f00000000, 0f7F800000, %p27;
	abs.f32 	%f136, %f124;
	setp.gt.f32 	%p28, %f136, 0f43180000;
	cvt.rzi.s32.f32 	%r130, %f125;
	shl.b32 	%r131, %r130, 23;
	sub.s32 	%r132, %r131, %r129;
	mov.b32 	%f137, %r132;
	add.s32 	%r133, %r129, 2130706432;
	mov.b32 	%f138, %r133;
	fma.rn.f32 	%f139, %f134, 0f391FCB8E, 0f3AAF85ED;
	fma.rn.f32 	%f140, %f139, %f134, 0f3C1D9856;
	fma.rn.f32 	%f141, %f140, %f134, 0f3D6357BB;
	fma.rn.f32 	%f142, %f141, %f134, 0f3E75FDEC;
	fma.rn.f32 	%f143, %f142, %f134, 0f3F317218;
	fma.rn.f32 	%f144, %f143, %f134, 0f3F800000;
	mul.f32 	%f145, %f144, %f138;
	mul.f32 	%f146, %f145, %f137;
	selp.f32 	%f216, %f135, %f146, %p28;
	and.pred  	%p29, %p25, %p26;
	@%p29 bra 	$L__BB1_35;
	add.f32 	%f147, %f15, %f15;
	mov.b32 	%r134, %f147;
	and.b32  	%r135, %r134, 2147483647;
	mov.b32 	%f216, %r135;
$L__BB1_35:
	add.f32 	%f149, %f4, %f216;
	cvt.f64.f32 	%fd11, %f149;
	mul.f64 	%fd6, %fd11, 0dBFE0000000000000;
	fma.rn.f64 	%fd12, %fd6, 0d3FF71547652B82FE, 0d4338000000000000;
	{
	.reg .b32 %temp; 
	mov.b64 	{%r40, %temp}, %fd12;
	}
	mov.f64 	%fd13, 0dC338000000000000;
	add.rn.f64 	%fd14, %fd12, %fd13;
	fma.rn.f64 	%fd15, %fd14, 0dBFE62E42FEFA39EF, %fd6;
	fma.rn.f64 	%fd16, %fd14, 0dBC7ABC9E3B39803F, %fd15;
	fma.rn.f64 	%fd17, %fd16, 0d3E5ADE1569CE2BDF, 0d3E928AF3FCA213EA;
	fma.rn.f64 	%fd18, %fd17, %fd16, 0d3EC71DEE62401315;
	fma.rn.f64 	%fd19, %fd18, %fd16, 0d3EFA01997C89EB71;
	fma.rn.f64 	%fd20, %fd19, %fd16, 0d3F2A01A014761F65;
	fma.rn.f64 	%fd21, %fd20, %fd16, 0d3F56C16C1852B7AF;
	fma.rn.f64 	%fd22, %fd21, %fd16, 0d3F81111111122322;
	fma.rn.f64 	%fd23, %fd22, %fd16, 0d3FA55555555502A1;
	fma.rn.f64 	%fd24, %fd23, %fd16, 0d3FC5555555555511;
	fma.rn.f64 	%fd25, %fd24, %fd16, 0d3FE000000000000B;
	fma.rn.f64 	%fd26, %fd25, %fd16, 0d3FF0000000000000;
	fma.rn.f64 	%fd27, %fd26, %fd16, 0d3FF0000000000000;
	{
	.reg .b32 %temp; 
	mov.b64 	{%r41, %temp}, %fd27;
	}
	{
	.reg .b32 %temp; 
	mov.b64 	{%temp, %r42}, %fd27;
	}
	shl.b32 	%r136, %r40, 20;
	add.s32 	%r137, %r136, %r42;
	mov.b64 	%fd62, {%r41, %r137};
	{
	.reg .b32 %temp; 
	mov.b64 	{%temp, %r138}, %fd6;
	}
	mov.b32 	%f150, %r138;
	abs.f32 	%f21, %f150;
	setp.lt.f32 	%p30, %f21, 0f4086232B;
	@%p30 bra 	$L__BB1_38;
	setp.lt.f64 	%p31, %fd6, 0d0000000000000000;
	add.f64 	%fd28, %fd6, 0d7FF0000000000000;
	selp.f64 	%fd62, 0d0000000000000000, %fd28, %p31;
	setp.geu.f32 	%p32, %f21, 0f40874800;
	@%p32 bra 	$L__BB1_38;
	shr.u32 	%r139, %r40, 31;
	add.s32 	%r140, %r40, %r139;
	shr.s32 	%r141, %r140, 1;
	shl.b32 	%r142, %r141, 20;
	add.s32 	%r143, %r42, %r142;
	mov.b64 	%fd29, {%r41, %r143};
	sub.s32 	%r144, %r40, %r141;
	shl.b32 	%r145, %r144, 20;
	add.s32 	%r146, %r145, 1072693248;
	mov.b32 	%r147, 0;
	mov.b64 	%fd30, {%r147, %r146};
	mul.f64 	%fd62, %fd30, %fd29;
$L__BB1_38:
	cvt.rn.f64.s32 	%fd31, %r39;
	mul.f64 	%fd32, %fd62, %fd31;
	div.rn.f64 	%fd33, %fd32, 0d401921FB54442D18;
	cvt.f64.f32 	%fd34, %f217;
	add.f64 	%fd35, %fd33, %fd34;
	cvt.rn.f32.f64 	%f217, %fd35;
	add.s32 	%r194, %r194, 1;
	add.s32 	%r192, %r192, 4;
	setp.ne.s32 	%p33, %r194, 1;
	@%p33 bra 	$L__BB1_30;
$L__BB1_39:
	add.s32 	%r45, %r190, 1;
	setp.ne.s32 	%p47, %r190, %r47;
	mov.u32 	%r190, %r45;
	@%p47 bra 	$L__BB1_18;
$L__BB1_40:
	cvta.to.global.u64 	%rd12, %rd3;
	shr.u32 	%r176, %r47, 31;
	add.s32 	%r177, %r47, %r176;
	shr.s32 	%r178, %r177, 1;
	cvt.rzi.s32.f32 	%r179, %f217;
	cvt.rn.f32.s32 	%f211, %r179;
	cvt.rzi.s32.f32 	%r180, %f211;
	add.s32 	%r181, %r47, %r46;
	add.s32 	%r182, %r178, %r4;
	add.s32 	%r183, %r178, %r2;
	mad.lo.s32 	%r184, %r182, %r181, %r183;
	mul.wide.s32 	%rd13, %r184, 4;
	add.s64 	%rd14, %rd12, %rd13;
	st.global.u32 	[%rd14], %r180;
	ret;

}
	// .globl	_Z21calcGaussian_fixed_SMPKiPiiiii
.visible .entry _Z21calcGaussian_fixed_SMPKiPiiiii(
	.param .u64 .ptr .align 1 _Z21calcGaussian_fixed_SMPKiPiiiii_param_0,
	.param .u64 .ptr .align 1 _Z21calcGaussian_fixed_SMPKiPiiiii_param_1,
	.param .u32 _Z21calcGaussian_fixed_SMPKiPiiiii_param_2,
	.param .u32 _Z21calcGaussian_fixed_SMPKiPiiiii_param_3,
	.param .u32 _Z21calcGaussian_fixed_SMPKiPiiiii_param_4,
	.param .u32 _Z21calcGaussian_fixed_SMPKiPiiiii_param_5
)
{
	.reg .pred 	%p<48>;
	.reg .b32 	%r<195>;
	.reg .b32 	%f<219>;
	.reg .b64 	%rd<15>;
	.reg .b64 	%fd<63>;
	// demoted variable
	.shared .align 4 .b8 _ZZ21calcGaussian_fixed_SMPKiPiiiiiE4data[7056];
	ld.param.u64 	%rd4, [_Z21calcGaussian_fixed_SMPKiPiiiii_param_0];
	ld.param.u64 	%rd3, [_Z21calcGaussian_fixed_SMPKiPiiiii_param_1];
	ld.param.u32 	%r46, [_Z21calcGaussian_fixed_SMPKiPiiiii_param_2];
	ld.param.u32 	%r47, [_Z21calcGaussian_fixed_SMPKiPiiiii_param_4];
	ld.param.u32 	%r48, [_Z21calcGaussian_fixed_SMPKiPiiiii_param_5];
	cvta.to.global.u64 	%rd1, %rd4;
	mov.u32 	%r49, %ctaid.y;
	mov.u32 	%r50, %ntid.y;
	mov.u32 	%r1, %tid.y;
	mad.lo.s32 	%r2, %r49, %r50, %r1;
	mov.u32 	%r51, %ctaid.x;
	mov.u32 	%r52, %ntid.x;
	mov.u32 	%r3, %tid.x;
	mad.lo.s32 	%r4, %r51, %r52, %r3;
	add.s32 	%r5, %r48, %r47;
	cvt.rn.f32.s32 	%f25, %r47;
	mul.f32 	%f1, %f25, 0f3F000000;
	setp.lt.s32 	%p1, %r47, 0;
	@%p1 bra 	$L__BB2_16;
	add.s32 	%r6, %r47, %r46;
	add.s32 	%r54, %r47, 1;
	and.b32  	%r7, %r54, 15;
	add.s32 	%r8, %r7, -1;
	and.b32  	%r9, %r54, 7;
	add.s32 	%r10, %r9, -1;
	and.b32  	%r11, %r54, -16;
	and.b32  	%r12, %r54, 3;
	mov.b32 	%r185, 0;
$L__BB2_2:
	mov.u32 	%r13, %r185;
	setp.lt.u32 	%p2, %r47, 15;
	add.s32 	%r56, %r13, %r4;
	mad.lo.s32 	%r14, %r56, %r6, %r2;
	add.s32 	%r57, %r13, %r3;
	mad.lo.s32 	%r15, %r57, %r5, %r1;
	mov.b32 	%r188, 0;
	@%p2 bra 	$L__BB2_5;
	mov.b32 	%r186, 0;
$L__BB2_4:
	.pragma "nounroll";
	add.s32 	%r59, %r14, %r186;
	mul.wide.s32 	%rd5, %r59, 4;
	add.s64 	%rd6, %rd1, %rd5;
	ld.global.u32 	%r60, [%rd6];
	add.s32 	%r61, %r15, %r186;
	shl.b32 	%r62, %r61, 2;
	mov.u32 	%r63, _ZZ21calcGaussian_fixed_SMPKiPiiiiiE4data;
	add.s32 	%r64, %r63, %r62;
	st.shared.u32 	[%r64], %r60;
	ld.global.u32 	%r65, [%rd6+4];
	st.shared.u32 	[%r64+4], %r65;
	ld.global.u32 	%r66, [%rd6+8];
	st.shared.u32 	[%r64+8], %r66;
	ld.global.u32 	%r67, [%rd6+12];
	st.shared.u32 	[%r64+12], %r67;
	ld.global.u32 	%r68, [%rd6+16];
	st.shared.u32 	[%r64+16], %r68;
	ld.global.u32 	%r69, [%rd6+20];
	st.shared.u32 	[%r64+20], %r69;
	ld.global.u32 	%r70, [%rd6+24];
	st.shared.u32 	[%r64+24], %r70;
	ld.global.u32 	%r71, [%rd6+28];
	st.shared.u32 	[%r64+28], %r71;
	ld.global.u32 	%r72, [%rd6+32];
	st.shared.u32 	[%r64+32], %r72;
	ld.global.u32 	%r73, [%rd6+36];
	st.shared.u32 	[%r64+36], %r73;
	ld.global.u32 	%r74, [%rd6+40];
	st.shared.u32 	[%r64+40], %r74;
	ld.global.u32 	%r75, [%rd6+44];
	st.shared.u32 	[%r64+44], %r75;
	ld.global.u32 	%r76, [%rd6+48];
	st.shared.u32 	[%r64+48], %r76;
	ld.global.u32 	%r77, [%rd6+52];
	st.shared.u32 	[%r64+52], %r77;
	ld.global.u32 	%r78, [%rd6+56];
	st.shared.u32 	[%r64+56], %r78;
	ld.global.u32 	%r79, [%rd6+60];
	st.shared.u32 	[%r64+60], %r79;
	add.s32 	%r186, %r186, 16;
	setp.ne.s32 	%p3, %r186, %r11;
	mov.u32 	%r188, %r11;
	@%p3 bra 	$L__BB2_4;
$L__BB2_5:
	setp.eq.s32 	%p4, %r7, 0;
	@%p4 bra 	$L__BB2_15;
	setp.lt.u32 	%p5, %r8, 7;
	@%p5 bra 	$L__BB2_8;
	add.s32 	%r80, %r14, %r188;
	mul.wide.s32 	%rd7, %r80, 4;
	add.s64 	%rd8, %rd1, %rd7;
	ld.global.u32 	%r81, [%rd8];
	add.s32 	%r82, %r15, %r188;
	shl.b32 	%r83, %r82, 2;
	mov.u32 	%r84, _ZZ21calcGaussian_fixed_SMPKiPiiiiiE4data;
	add.s32 	%r85, %r84, %r83;
	st.shared.u32 	[%r85], %r81;
	ld.global.u32 	%r86, [%rd8+4];
	st.shared.u32 	[%r85+4], %r86;
	ld.global.u32 	%r87, [%rd8+8];
	st.shared.u32 	[%r85+8], %r87;
	ld.global.u32 	%r88, [%rd8+12];
	st.shared.u32 	[%r85+12], %r88;
	ld.global.u32 	%r89, [%rd8+16];
	st.shared.u32 	[%r85+16], %r89;
	ld.global.u32 	%r90, [%rd8+20];
	st.shared.u32 	[%r85+20], %r90;
	ld.global.u32 	%r91, [%rd8+24];
	st.shared.u32 	[%r85+24], %r91;
	ld.global.u32 	%r92, [%rd8+28];
	st.shared.u32 	[%r85+28], %r92;
	add.s32 	%r188, %r188, 8;
$L__BB2_8:
	setp.eq.s32 	%p6, %r9, 0;
	@%p6 bra 	$L__BB2_15;
	setp.lt.u32 	%p7, %r10, 3;
	@%p7 bra 	$L__BB2_11;
	add.s32 	%r93, %r14, %r188;
	mul.wide.s32 	%rd9, %r93, 4;
	add.s64 	%rd10, %rd1, %rd9;
	ld.global.u32 	%r94, [%rd10];
	add.s32 	%r95, %r15, %r188;
	shl.b32 	%r96, %r95, 2;
	mov.u32 	%r97, _ZZ21calcGaussian_fixed_SMPKiPiiiiiE4data;
	add.s32 	%r98, %r97, %r96;
	st.shared.u32 	[%r98], %r94;
	ld.global.u32 	%r99, [%rd10+4];
	st.shared.u32 	[%r98+4], %r99;
	ld.global.u32 	%r100, [%rd10+8];
	st.shared.u32 	[%r98+8], %r100;
	ld.global.u32 	%r101, [%rd10+12];
	st.shared.u32 	[%r98+12], %r101;
	add.s32 	%r188, %r188, 4;
$L__BB2_11:
	setp.eq.s32 	%p8, %r12, 0;
	@%p8 bra 	$L__BB2_15;
	setp.eq.s32 	%p9, %r12, 1;
	add.s32 	%r102, %r14, %r188;
	mul.wide.s32 	%rd11, %r102, 4;
	add.s64 	%rd2, %rd1, %rd11;
	ld.global.u32 	%r103, [%rd2];
	add.s32 	%r104, %r15, %r188;
	shl.b32 	%r105, %r104, 2;
	mov.u32 	%r106, _ZZ21calcGaussian_fixed_SMPKiPiiiiiE4data;
	add.s32 	%r23, %r106, %r105;
	st.shared.u32 	[%r23], %r103;
	@%p9 bra 	$L__BB2_15;
	setp.eq.s32 	%p10, %r12, 2;
	ld.global.u32 	%r107, [%rd2+4];
	st.shared.u32 	[%r23+4], %r107;
	@%p10 bra 	$L__BB2_15;
	ld.global.u32 	%r108, [%rd2+8];
	st.shared.u32 	[%r23+8], %r108;
$L__BB2_15:
	add.s32 	%r185, %r13, 1;
	setp.ne.s32 	%p11, %r13, %r47;
	@%p11 bra 	$L__BB2_2;
$L__BB2_16:
	setp.lt.s32 	%p12, %r47, 0;
	bar.sync 	0;
	mov.f32 	%f217, 0f00000000;
	@%p12 bra 	$L__BB2_40;
	neg.s32 	%r25, %r47;
	mov.f32 	%f217, 0f00000000;
	mov.b32 	%r190, 0;
$L__BB2_18:
	add.s32 	%r110, %r190, %r3;
	mad.lo.s32 	%r27, %r110, %r5, %r1;
	cvt.rn.f32.u32 	%f28, %r190;
	sub.f32 	%f3, %f28, %f1;
	setp.neu.f32 	%p13, %f3, 0f3F800000;
	@%p13 bra 	$L__BB2_29;
	mov.b32 	%r191, 0;
$L__BB2_20:
	mov.u32 	%r29, %r191;
	add.s32 	%r149, %r27, %r29;
	shl.b32 	%r150, %r149, 2;
	mov.u32 	%r151, _ZZ21calcGaussian_fixed_SMPKiPiiiiiE4data;
	add.s32 	%r152, %r151, %r150;
	ld.shared.u32 	%r30, [%r152];
	cvt.rn.f32.u32 	%f152, %r29;
	sub.f32 	%f6, %f152, %f1;
	abs.f32 	%f7, %f6;
	setp.eq.f32 	%p34, %f6, 0f3F800000;
	mov.f32 	%f214, 0f3F800000;
	@%p34 bra 	$L__BB2_25;
	setp.nan.f32 	%p35, %f7, %f7;
	@%p35 bra 	$L__BB2_24;
	setp.lt.f32 	%p36, %f7, 0f00800000;
	mul.f32 	%f153, %f7, 0f4B800000;
	selp.f32 	%f154, %f153, %f7, %p36;
	mov.b32 	%r153, %f154;
	add.s32 	%r154, %r153, -1060439283;
	and.b32  	%r155, %r154, -8388608;
	sub.s32 	%r156, %r153, %r155;
	mov.b32 	%f155, %r156;
	cvt.rn.f32.s32 	%f156, %r155;
	selp.f32 	%f157, 0fC1C00000, 0f00000000, %p36;
	fma.rn.f32 	%f158, %f156, 0f34000000, %f157;
	add.f32 	%f159, %f155, 0fBF800000;
	add.f32 	%f160, %f155, 0f3F800000;
	rcp.approx.ftz.f32 	%f161, %f160;
	add.f32 	%f162, %f159, %f159;
	mul.f32 	%f163, %f162, %f161;
	mul.f32 	%f164, %f163, %f163;
	neg.f32 	%f165, %f163;
	sub.f32 	%f166, %f159, %f163;
	add.f32 	%f167, %f166, %f166;
	fma.rn.f32 	%f168, %f165, %f159, %f167;
	mul.rn.f32 	%f169, %f161, %f168;
	fma.rn.f32 	%f170, %f164, 0f3A2C32E4, 0f3B52E7DB;
	fma.rn.f32 	%f171, %f170, %f164, 0f3C93BB73;
	fma.rn.f32 	%f172, %f171, %f164, 0f3DF6384F;
	mul.rn.f32 	%f173, %f172, %f164;
	fma.rn.f32 	%f174, %f163, 0f3FB8AA3B, %f158;
	mul.f32 	%f175, %f173, 0f40400000;
	sub.f32 	%f176, %f158, %f174;
	fma.rn.f32 	%f177, %f163, 0f3FB8AA3B, %f176;
	fma.rn.f32 	%f178, %f169, 0f3FB8AA3B, %f177;
	fma.rn.f32 	%f179, %f163, 0f32A55E34, %f178;
	fma.rn.f32 	%f180, %f175, %f169, %f179;
	fma.rn.f32 	%f181, %f173, %f163, %f180;
	add.rn.f32 	%f182, %f174, %f181;
	mov.f32 	%f183, 0f40000000;
	mul.rn.f32 	%f184, %f182, %f183;
	cvt.rni.f32.f32 	%f185, %f184;
	sub.f32 	%f186, %f184, %f185;
	neg.f32 	%f187, %f184;
	fma.rn.f32 	%f188, %f182, 0f40000000, %f187;
	neg.f32 	%f189, %f174;
	add.rn.f32 	%f190, %f182, %f189;
	neg.f32 	%f191, %f190;
	add.rn.f32 	%f192, %f181, %f191;
	fma.rn.f32 	%f193, %f192, 0f40000000, %f188;
	add.f32 	%f194, %f186, %f193;
	setp.gt.f32 	%p37, %f185, 0f00000000;
	selp.b32 	%r157, 0, -2097152000, %p37;
	setp.neu.f32 	%p38, %f6, 0f00000000;
	setp.neu.f32 	%p39, %f7, 0f7F800000;
	setp.lt.f32 	%p40, %f184, 0f00000000;
	selp.f32 	%f195, 0f00000000, 0f7F800000, %p40;
	abs.f32 	%f196, %f184;
	setp.gt.f32 	%p41, %f196, 0f43180000;
	cvt.rzi.s32.f32 	%r158, %f185;
	shl.b32 	%r159, %r158, 23;
	sub.s32 	%r160, %r159, %r157;
	mov.b32 	%f197, %r160;
	add.s32 	%r161, %r157, 2130706432;
	mov.b32 	%f198, %r161;
	fma.rn.f32 	%f199, %f194, 0f391FCB8E, 0f3AAF85ED;
	fma.rn.f32 	%f200, %f199, %f194, 0f3C1D9856;
	fma.rn.f32 	%f201, %f200, %f194, 0f3D6357BB;
	fma.rn.f32 	%f202, %f201, %f194, 0f3E75FDEC;
	fma.rn.f32 	%f203, %f202, %f194, 0f3F317218;
	fma.rn.f32 	%f204, %f203, %f194, 0f3F800000;
	mul.f32 	%f205, %f204, %f198;
	mul.f32 	%f206, %f205, %f197;
	selp.f32 	%f214, %f195, %f206, %p41;
	and.pred  	%p42, %p38, %p39;
	@%p42 bra 	$L__BB2_25;
	add.f32 	%f207, %f6, %f6;
	mov.b32 	%r162, %f207;
	and.b32  	%r163, %r162, 2147483647;
	mov.b32 	%f214, %r163;
	bra.uni 	$L__BB2_25;
$L__BB2_24:
	mov.f32 	%f208, 0f40000000;
	add.rn.f32 	%f214, %f6, %f208;
$L__BB2_25:
	add.f32 	%f209, %f214, 0f3F800000;
	cvt.f64.f32 	%fd36, %f209;
	mul.f64 	%fd1, %fd36, 0dBFE0000000000000;
	fma.rn.f64 	%fd37, %fd1, 0d3FF71547652B82FE, 0d4338000000000000;
	{
	.reg .b32 %temp; 
	mov.b64 	{%r31, %temp}, %fd37;
	}
	mov.f64 	%fd38, 0dC338000000000000;
	add.rn.f64 	%fd39, %fd37, %fd38;
	fma.rn.f64 	%fd40, %fd39, 0dBFE62E42FEFA39EF, %fd1;
	fma.rn.f64 	%fd41, %fd39, 0dBC7ABC9E3B39803F, %fd40;
	fma.rn.f64 	%fd42, %fd41, 0d3E5ADE1569CE2BDF, 0d3E928AF3FCA213EA;
	fma.rn.f64 	%fd43, %fd42, %fd41, 0d3EC71DEE62401315;
	fma.rn.f64 	%fd44, %fd43, %fd41, 0d3EFA01997C89EB71;
	fma.rn.f64 	%fd45, %fd44, %fd41, 0d3F2A01A014761F65;
	fma.rn.f64 	%fd46, %fd45, %fd41, 0d3F56C16C1852B7AF;
	fma.rn.f64 	%fd47, %fd46, %fd41, 0d3F81111111122322;
	fma.rn.f64 	%fd48, %fd47, %fd41, 0d3FA55555555502A1;
	fma.rn.f64 	%fd49, %fd48, %fd41, 0d3FC5555555555511;
	fma.rn.f64 	%fd50, %fd49, %fd41, 0d3FE000000000000B;
	fma.rn.f64 	%fd51, %fd50, %fd41, 0d3FF0000000000000;
	fma.rn.f64 	%fd52, %fd51, %fd41, 0d3FF0000000000000;
	{
	.reg .b32 %temp; 
	mov.b64 	{%r32, %temp}, %fd52;
	}
	{
	.reg .b32 %temp; 
	mov.b64 	{%temp, %r33}, %fd52;
	}
	shl.b32 	%r164, %r31, 20;
	add.s32 	%r165, %r164, %r33;
	mov.b64 	%fd61, {%r32, %r165};
	{
	.reg .b32 %temp; 
	mov.b64 	{%temp, %r166}, %fd1;
	}
	mov.b32 	%f210, %r166;
	abs.f32 	%f12, %f210;
	setp.lt.f32 	%p43, %f12, 0f4086232B;
	@%p43 bra 	$L__BB2_28;
	setp.lt.f64 	%p44, %fd1, 0d0000000000000000;
	add.f64 	%fd53, %fd1, 0d7FF0000000000000;
	selp.f64 	%fd61, 0d0000000000000000, %fd53, %p44;
	setp.geu.f32 	%p45, %f12, 0f40874800;
	@%p45 bra 	$L__BB2_28;
	shr.u32 	%r167, %r31, 31;
	add.s32 	%r168, %r31, %r167;
	shr.s32 	%r169, %r168, 1;
	shl.b32 	%r170, %r169, 20;
	add.s32 	%r171, %r33, %r170;
	mov.b64 	%fd54, {%r32, %r171};
	sub.s32 	%r172, %r31, %r169;
	shl.b32 	%r173, %r172, 20;
	add.s32 	%r174, %r173, 1072693248;
	mov.b32 	%r175, 0;
	mov.b64 	%fd55, {%r175, %r174};
	mul.f64 	%fd61, %fd55, %fd54;
$L__BB2_28:
	cvt.rn.f64.s32 	%fd56, %r30;
	mul.f64 	%fd57, %fd61, %fd56;
	div.rn.f64 	%fd58, %fd57, 0d401921FB54442D18;
	cvt.f64.f32 	%fd59, %f217;
	add.f64 	%fd60, %fd58, %fd59;
	cvt.rn.f32.f64 	%f217, %fd60;
	add.s32 	%r191, %r29, 1;
	setp.eq.s32 	%p46, %r29, %r47;
	@%p46 bra 	$L__BB2_39;
	bra.uni 	$L__BB2_20;
$L__BB2_29:
	abs.f32 	%f29, %f3;
	setp.lt.f32 	%p14, %f29, 0f00800000;
	mul.f32 	%f31, %f29, 0f4B800000;
	selp.f32 	%f32, %f31, %f29, %p14;
	mov.b32 	%r112, %f32;
	add.s32 	%r113, %r112, -1060439283;
	and.b32  	%r114, %r113, -8388608;
	sub.s32 	%r115, %r112, %r114;
	mov.b32 	%f33, %r115;
	cvt.rn.f32.s32 	%f34, %r114;
	selp.f32 	%f35, 0fC1C00000, 0f00000000, %p14;
	fma.rn.f32 	%f36, %f34, 0f34000000, %f35;
	add.f32 	%f37, %f33, 0fBF800000;
	add.f32 	%f38, %f33, 0f3F800000;
	rcp.approx.ftz.f32 	%f39, %f38;
	add.f32 	%f40, %f37, %f37;
	mul.f32 	%f41, %f40, %f39;
	mul.f32 	%f42, %f41, %f41;
	neg.f32 	%f43, %f41;
	sub.f32 	%f44, %f37, %f41;
	add.f32 	%f45, %f44, %f44;
	fma.rn.f32 	%f46, %f43, %f37, %f45;
	mul.rn.f32 	%f47, %f39, %f46;
	fma.rn.f32 	%f48, %f42, 0f3A2C32E4, 0f3B52E7DB;
	fma.rn.f32 	%f49, %f48, %f42, 0f3C93BB73;
	fma.rn.f32 	%f50, %f49, %f42, 0f3DF6384F;
	mul.rn.f32 	%f51, %f50, %f42;
	fma.rn.f32 	%f52, %f41, 0f3FB8AA3B, %f36;
	mul.f32 	%f53, %f51, 0f40400000;
	sub.f32 	%f54, %f36, %f52;
	fma.rn.f32 	%f55, %f41, 0f3FB8AA3B, %f54;
	fma.rn.f32 	%f56, %f47, 0f3FB8AA3B, %f55;
	fma.rn.f32 	%f57, %f41, 0f32A55E34, %f56;
	fma.rn.f32 	%f58, %f53, %f47, %f57;
	fma.rn.f32 	%f59, %f51, %f41, %f58;
	add.rn.f32 	%f60, %f52, %f59;
	mov.f32 	%f61, 0f40000000;
	mul.rn.f32 	%f62, %f60, %f61;
	cvt.rni.f32.f32 	%f63, %f62;
	sub.f32 	%f64, %f62, %f63;
	neg.f32 	%f65, %f62;
	fma.rn.f32 	%f66, %f60, 0f40000000, %f65;
	neg.f32 	%f67, %f52;
	add.rn.f32 	%f68, %f60, %f67;
	neg.f32 	%f69, %f68;
	add.rn.f32 	%f70, %f59, %f69;
	fma.rn.f32 	%f71, %f70, 0f40000000, %f66;
	add.f32 	%f72, %f64, %f71;
	setp.gt.f32 	%p15, %f63, 0f00000000;
	selp.b32 	%r116, 0, -2097152000, %p15;
	add.rn.f32 	%f73, %f3, %f61;
	add.f32 	%f74, %f3, %f3;
	mov.b32 	%r117, %f74;
	and.b32  	%r118, %r117, 2147483647;
	mov.b32 	%f75, %r118;
	setp.nan.f32 	%p16, %f29, %f29;
	setp.eq.f32 	%p17, %f29, 0f7F800000;
	setp.eq.f32 	%p18, %f3, 0f00000000;
	setp.lt.f32 	%p19, %f62, 0f00000000;
	selp.f32 	%f76, 0f00000000, 0f7F800000, %p19;
	abs.f32 	%f77, %f62;
	setp.gt.f32 	%p20, %f77, 0f43180000;
	cvt.rzi.s32.f32 	%r119, %f63;
	shl.b32 	%r120, %r119, 23;
	sub.s32 	%r121, %r120, %r116;
	mov.b32 	%f78, %r121;
	add.s32 	%r122, %r116, 2130706432;
	mov.b32 	%f79, %r122;
	fma.rn.f32 	%f80, %f72, 0f391FCB8E, 0f3AAF85ED;
	fma.rn.f32 	%f81, %f80, %f72, 0f3C1D9856;
	fma.rn.f32 	%f82, %f81, %f72, 0f3D6357BB;
	fma.rn.f32 	%f83, %f82, %f72, 0f3E75FDEC;
	fma.rn.f32 	%f84, %f83, %f72, 0f3F317218;
	fma.rn.f32 	%f85, %f84, %f72, 0f3F800000;
	mul.f32 	%f86, %f85, %f79;
	mul.f32 	%f87, %f86, %f78;
	selp.f32 	%f88, %f76, %f87, %p20;
	selp.f32 	%f89, %f75, %f88, %p17;
	selp.f32 	%f90, %f75, %f89, %p18;
	selp.f32 	%f4, %f73, %f90, %p16;
	shl.b32 	%r123, %r27, 2;
	mov.u32 	%r124, _ZZ21calcGaussian_fixed_SMPKiPiiiiiE4data;
	add.s32 	%r192, %r124, %r123;
	mov.b32 	%r193, -1;
	mov.u32 	%r194, %r25;
$L__BB2_30:
	add.s32 	%r193, %r193, 1;
	ld.shared.u32 	%r39, [%r192];
	cvt.rn.f32.u32 	%f92, %r193;
	sub.f32 	%f15, %f92, %f1;
	abs.f32 	%f16, %f15;
	setp.eq.f32 	%p21, %f15, 0f3F800000;
	mov.f32 	%f216, 0f3F800000;
	@%p21 bra 	$L__BB2_35;
	setp.num.f32 	%p22, %f16, %f16;
	@%p22 bra 	$L__BB2_33;
	mov.f32 	%f148, 0f40000000;
	add.rn.f32 	%f216, %f15, %f148;
	bra.uni 	$L__BB2_35;
$L__BB2_33:
	setp.lt.f32 	%p23, %f16, 0f00800000;
	mul.f32 	%f93, %f16, 0f4B800000;
	selp.f32 	%f94, %f93, %f16, %p23;
	mov.b32 	%r125, %f94;
	add.s32 	%r126, %r125, -1060439283;
	and.b32  	%r127, %r126, -8388608;
	sub.s32 	%r128, %r125, %r127;
	mov.b32 	%f95, %r128;
	cvt.rn.f32.s32 	%f96, %r127;
	selp.f32 	%f97, 0fC1C00000, 0f00000000, %p23;
	fma.rn.f32 	%f98, %f96, 0f34000000, %f97;
	add.f32 	%f99, %f95, 0fBF800000;
	add.f32 	%f100, %f95, 0f3F800000;
	rcp.approx.ftz.f32 	%f101, %f100;
	add.f32 	%f102, %f99, %f99;
	mul.f32 	%f103, %f102, %f101;
	mul.f32 	%f104, %f103, %f103;
	neg.f32 	%f105, %f103;
	sub.f32 	%f106, %f99, %f103;
	add.f32 	%f107, %f106, %f106;
	fma.rn.f32 	%f108, %f105, %f99, %f107;
	mul.rn.f32 	%f109, %f101, %f108;
	fma.rn.f32 	%f110, %f104, 0f3A2C32E4, 0f3B52E7DB;
	fma.rn.f32 	%f111, %f110, %f104, 0f3C93BB73;
	fma.rn.f32 	%f112, %f111, %f104, 0f3DF6384F;
	mul.rn.f32 	%f113, %f112, %f104;
	fma.rn.f32 	%f114, %f103, 0f3FB8AA3B, %f98;
	mul.f32 	%f115, %f113, 0f40400000;
	sub.f32 	%f116, %f98, %f114;
	fma.rn.f32 	%f117, %f103, 0f3FB8AA3B, %f116;
	fma.rn.f32 	%f118, %f109, 0f3FB8AA3B, %f117;
	fma.rn.f32 	%f119, %f103, 0f32A55E34, %f118;
	fma.rn.f32 	%f120, %f115, %f109, %f119;
	fma.rn.f32 	%f121, %f113, %f103, %f120;
	add.rn.f32 	%f122, %f114, %f121;
	mov.f32 	%f123, 0f40000000;
	mul.rn.f32 	%f124, %f122, %f123;
	cvt.rni.f32.f32 	%f125, %f124;
	sub.f32 	%f126, %f124, %f125;
	neg.f32 	%f127, %f124;
	fma.rn.f32 	%f128, %f122, 0f40000000, %f127;
	neg.f32 	%f129, %f114;
	add.rn.f32 	%f130, %f122, %f129;
	neg.f32 	%f131, %f130;
	add.rn.f32 	%f132, %f121, %f131;
	fma.rn.f32 	%f133, %f132, 0f40000000, %f128;
	add.f32 	%f134, %f126, %f133;
	setp.gt.f32 	%p24, %f125, 0f00000000;
	selp.b32 	%r129, 0, -2097152000, %p24;
	setp.neu.f32 	%p25, %f15, 0f00000000;
	setp.neu.f32 	%p26, %f16, 0f7F800000;
	setp.lt.f32 	%p27, %f124, 0f00000000;
	selp.f32 	%f135, 0f00000000, 0f7F800000, %p27;
	abs.f32 	%f136, %f124;
	setp.gt.f32 	%p28, %f136, 0f43180000;
	cvt.rzi.s32.f32 	%r130, %f125;
	shl.b32 	%r131, %r130, 23;
	sub.s32 	%r132, %r131, %r129;
	mov.b32 	%f137, %r132;
	add.s32 	%r133, %r129, 2130706432;
	mov.b32 	%f138, %r133;
	fma.rn.f32 	%f139, %f134, 0f391FCB8E, 0f3AAF85ED;
	fma.rn.f32 	%f140, %f139, %f134, 0f3C1D9856;
	fma.rn.f32 	%f141, %f140, %f134, 0f3D6357BB;
	fma.rn.f32 	%f142, %f141, %f134, 0f3E75FDEC;
	fma.rn.f32 	%f143, %f142, %f134, 0f3F317218;
	fma.rn.f32 	%f144, %f143, %f134, 0f3F800000;
	mul.f32 	%f145, %f144, %f138;
	mul.f32 	%f146, %f145, %f137;
	selp.f32 	%f216, %f135, %f146, %p28;
	and.pred  	%p29, %p25, %p26;
	@%p29 bra 	$L__BB2_35;
	add.f32 	%f147, %f15, %f15;
	mov.b32 	%r134, %f147;
	and.b32  	%r135, %r134, 2147483647;
	mov.b32 	%f216, %r135;
$L__BB2_35:
	add.f32 	%f149, %f4, %f216;
	cvt.f64.f32 	%fd11, %f149;
	mul.f64 	%fd6, %fd11, 0dBFE0000000000000;
	fma.rn.f64 	%fd12, %fd6, 0d3FF71547652B82FE, 0d4338000000000000;
	{
	.reg .b32 %temp; 
	mov.b64 	{%r40, %temp}, %fd12;
	}
	mov.f64 	%fd13, 0dC338000000000000;
	add.rn.f64 	%fd14, %fd12, %fd13;
	fma.rn.f64 	%fd15, %fd14, 0dBFE62E42FEFA39EF, %fd6;
	fma.rn.f64 	%fd16, %fd14, 0dBC7ABC9E3B39803F, %fd15;
	fma.rn.f64 	%fd17, %fd16, 0d3E5ADE1569CE2BDF, 0d3E928AF3FCA213EA;
	fma.rn.f64 	%fd18, %fd17, %fd16, 0d3EC71DEE62401315;
	fma.rn.f64 	%fd19, %fd18, %fd16, 0d3EFA01997C89EB71;
	fma.rn.f64 	%fd20, %fd19, %fd16, 0d3F2A01A014761F65;
	fma.rn.f64 	%fd21, %fd20, %fd16, 0d3F56C16C1852B7AF;
	fma.rn.f64 	%fd22, %fd21, %fd16, 0d3F81111111122322;
	fma.rn.f64 	%fd23, %fd22, %fd16, 0d3FA55555555502A1;
	fma.rn.f64 	%fd24, %fd23, %fd16, 0d3FC5555555555511;
	fma.rn.f64 	%fd25, %fd24, %fd16, 0d3FE000000000000B;
	fma.rn.f64 	%fd26, %fd25, %fd16, 0d3FF0000000000000;
	fma.rn.f64 	%fd27, %fd26, %fd16, 0d3FF0000000000000;
	{
	.reg .b32 %temp; 
	mov.b64 	{%r41, %temp}, %fd27;
	}
	{
	.reg .b32 %temp; 
	mov.b64 	{%temp, %r42}, %fd27;
	}
	shl.b32 	%r136, %r40, 20;
	add.s32 	%r137, %r136, %r42;
	mov.b64 	%fd62, {%r41, %r137};
	{
	.reg .b32 %temp; 
	mov.b64 	{%temp, %r138}, %fd6;
	}
	mov.b32 	%f150, %r138;
	abs.f32 	%f21, %f150;
	setp.lt.f32 	%p30, %f21, 0f4086232B;
	@%p30 bra 	$L__BB2_38;
	setp.lt.f64 	%p31, %fd6, 0d0000000000000000;
	add.f64 	%fd28, %fd6, 0d7FF0000000000000;
	selp.f64 	%fd62, 0d0000000000000000, %fd28, %p31;
	setp.geu.f32 	%p32, %f21, 0f40874800;
	@%p32 bra 	$L__BB2_38;
	shr.u32 	%r139, %r40, 31;
	add.s32 	%r140, %r40, %r139;
	shr.s32 	%r141, %r140, 1;
	shl.b32 	%r142, %r141, 20;
	add.s32 	%r143, %r42, %r142;
	mov.b64 	%fd29, {%r41, %r143};
	sub.s32 	%r144, %r40, %r141;
	shl.b32 	%r145, %r144, 20;
	add.s32 	%r146, %r145, 1072693248;
	mov.b32 	%r147, 0;
	mov.b64 	%fd30, {%r147, %r146};
	mul.f64 	%fd62, %fd30, %fd29;
$L__BB2_38:
	cvt.rn.f64.s32 	%fd31, %r39;
	mul.f64 	%fd32, %fd62, %fd31;
	div.rn.f64 	%fd33, %fd32, 0d401921FB54442D18;
	cvt.f64.f32 	%fd34, %f217;
	add.f64 	%fd35, %fd33, %fd34;
	cvt.rn.f32.f64 	%f217, %fd35;
	add.s32 	%r194, %r194, 1;
	add.s32 	%r192, %r192, 4;
	setp.ne.s32 	%p33, %r194, 1;
	@%p33 bra 	$L__BB2_30;
$L__BB2_39:
	add.s32 	%r45, %r190, 1;
	setp.ne.s32 	%p47, %r190, %r47;
	mov.u32 	%r190, %r45;
	@%p47 bra 	$L__BB2_18;
$L__BB2_40:
	cvta.to.global.u64 	%rd12, %rd3;
	shr.u32 	%r176, %r47, 31;
	add.s32 	%r177, %r47, %r176;
	shr.s32 	%r178, %r177, 1;
	cvt.rzi.s32.f32 	%r179, %f217;
	cvt.rn.f32.s32 	%f211, %r179;
	cvt.rzi.s32.f32 	%r180, %f211;
	add.s32 	%r181, %r47, %r46;
	add.s32 	%r182, %r178, %r4;
	add.s32 	%r183, %r178, %r2;
	mad.lo.s32 	%r184, %r182, %r181, %r183;
	mul.wide.s32 	%rd13, %r184, 4;
	add.s64 	%rd14, %rd12, %rd13;
	st.global.u32 	[%rd14], %r180;
	ret;

}


// ===== COMPILED SASS (sm_100) =====

	.target	sm_100

	.elftype	@"ET_EXEC"


//--------------------- .note.nv.tkinfo           --------------------------
	.section	.note.nv.tkinfo,"",@"SHT_NOTE"
	.sectionflags	@"SHF_NOTE_NV_TKINFO"
	.tkinfo
        /*0018*/ 	.word	0x00000002
        /*0030*/ 	.string	""
        /*0030*/ 	.string	"ptxas"
        /*0030*/ 	.string	"Cuda compilation tools, release 13.0, V13.0.88"
        /*0030*/ 	.string	"Build cuda_13.0.r13.0/compiler.36424714_0"
        /*0030*/ 	.string	"-arch sm_100 -m 64 "



//--------------------- .note.nv.cuinfo           --------------------------
	.section	.note.nv.cuinfo,"",@"SHT_NOTE"
	.sectionflags	@"SHF_NOTE_NV_CUINFO"
        /*0018*/ 	.short	0x0002
        /*001a*/ 	.short	0x0064
        /*001c*/ 	.short	0x0082
	.zero		2


//--------------------- .nv.info                  --------------------------
	.section	.nv.info,"",@"SHT_CUDA_INFO"
	.align	4


	//----- nvinfo : EIATTR_REGCOUNT
	.align		4
        /*0000*/ 	.byte	0x04, 0x2f
        /*0002*/ 	.short	(.L_1 - .L_0)
	.align		4
.L_0:
        /*0004*/ 	.word	index@(_Z12calcGaussianPKiPiii)
        /*0008*/ 	.word	0x0000001e


	//----- nvinfo : EIATTR_FRAME_SIZE
	.align		4
.L_1:
        /*000c*/ 	.byte	0x04, 0x11
        /*000e*/ 	.short	(.L_3 - .L_2)
	.align		4
.L_2:
        /*0010*/ 	.word	index@($__internal_3_$__cuda_sm20_div_u64)
        /*0014*/ 	.word	0x00000000


	//----- nvinfo : EIATTR_FRAME_SIZE
	.align		4
.L_3:
        /*0018*/ 	.byte	0x04, 0x11
        /*001a*/ 	.short	(.L_5 - .L_4)
	.align		4
.L_4:
        /*001c*/ 	.word	index@($__internal_2_$__cuda_sm20_div_rn_f64_full)
        /*0020*/ 	.word	0x00000000


	//----- nvinfo : EIATTR_FRAME_SIZE
	.align		4
.L_5:
        /*0024*/ 	.byte	0x04, 0x11
        /*0026*/ 	.short	(.L_7 - .L_6)
	.align		4
.L_6:
        /*0028*/ 	.word	index@(_Z12calcGaussianPKiPiii)
        /*002c*/ 	.word	0x00000000


	//----- nvinfo : EIATTR_REGCOUNT
	.align		4
.L_7:
        /*0030*/ 	.byte	0x04, 0x2f
        /*0032*/ 	.short	(.L_9 - .L_8)
	.align		4
.L_8:
        /*0034*/ 	.word	index@(_Z14calcGaussianSMPKiPiiiii)
        /*0038*/ 	.word	0x00000027


	//----- nvinfo : EIATTR_FRAME_SIZE
	.align		4
.L_9:
        /*003c*/ 	.byte	0x04, 0x11
        /*003e*/ 	.short	(.L_11 - .L_10)
	.align		4
.L_10:
        /*0040*/ 	.word	index@($__internal_1_$__cuda_sm20_div_rn_f64_full)
        /*0044*/ 	.word	0x00000000


	//----- nvinfo : EIATTR_FRAME_SIZE
	.align		4
.L_11:
        /*0048*/ 	.byte	0x04, 0x11
        /*004a*/ 	.short	(.L_13 - .L_12)
	.align		4
.L_12:
        /*004c*/ 	.word	index@(_Z14calcGaussianSMPKiPiiiii)
        /*0050*/ 	.word	0x00000000


	//----- nvinfo : EIATTR_REGCOUNT
	.align		4
.L_13:
        /*0054*/ 	.byte	0x04, 0x2f
        /*0056*/ 	.short	(.L_15 - .L_14)
	.align		4
.L_14:
        /*0058*/ 	.word	index@(_Z21calcGaussian_fixed_SMPKiPiiiii)
        /*005c*/ 	.word	0x00000027


	//----- nvinfo : EIATTR_FRAME_SIZE
	.align		4
.L_15:
        /*0060*/ 	.byte	0x04, 0x11
        /*0062*/ 	.short	(.L_17 - .L_16)
	.align		4
.L_16:
        /*0064*/ 	.word	index@($__internal_0_$__cuda_sm20_div_rn_f64_full)
        /*0068*/ 	.word	0x00000000


	//----- nvinfo : EIATTR_FRAME_SIZE
	.align		4
.L_17:
        /*006c*/ 	.byte	0x04, 0x11
        /*006e*/ 	.short	(.L_19 - .L_18)
	.align		4
.L_18:
        /*0070*/ 	.word	index@(_Z21calcGaussian_fixed_SMPKiPiiiii)
        /*0074*/ 	.word	0x00000000


	//----- nvinfo : EIATTR_MIN_STACK_SIZE
	.align		4
.L_19:
        /*0078*/ 	.byte	0x04, 0x12
        /*007a*/ 	.short	(.L_21 - .L_20)
	.align		4
.L_20:
        /*007c*/ 	.word	index@(_Z21calcGaussian_fixed_SMPKiPiiiii)
        /*0080*/ 	.word	0x00000000


	//----- nvinfo : EIATTR_MIN_STACK_SIZE
	.align		4
.L_21:
        /*0084*/ 	.byte	0x04, 0x12
        /*0086*/ 	.short	(.L_23 - .L_22)
	.align		4
.L_22:
        /*0088*/ 	.word	index@(_Z14calcGaussianSMPKiPiiiii)
        /*008c*/ 	.word	0x00000000


	//----- nvinfo : EIATTR_MIN_STACK_SIZE
	.align		4
.L_23:
        /*0090*/ 	.byte	0x04, 0x12
        /*0092*/ 	.short	(.L_25 - .L_24)
	.align		4
.L_24:
        /*0094*/ 	.word	index@(_Z12calcGaussianPKiPiii)
        /*0098*/ 	.word	0x00000000
.L_25:


//--------------------- .nv.compat                --------------------------
	.section	.nv.compat,"",@"SHT_CUDA_COMPAT_INFO"
	.align	4
        /*0000*/ 	.byte	0x02, 0x09, 0x00, 0x00, 0x02, 0x02, 0x01, 0x00, 0x02, 0x05, 0x05, 0x00, 0x03, 0x07, 0x01, 0x01
        /*0010*/ 	.byte	0x02, 0x03, 0x00, 0x00, 0x02, 0x06, 0x01, 0x00, 0x04, 0x0b, 0x08, 0x00, 0x01, 0x00, 0x00, 0x00
        /*0020*/ 	.byte	0x00, 0x00, 0x00, 0x00


//--------------------- .nv.info._Z21calcGaussian_fixed_SMPKiPiiiii --------------------------
	.section	.nv.info._Z21calcGaussian_fixed_SMPKiPiiiii,"",@"SHT_CUDA_INFO"
	.sectionflags	@""
	.align	4


	//----- nvinfo : EIATTR_CUDA_API_VERSION
	.align		4
        /*0000*/ 	.byte	0x04, 0x37
        /*0002*/ 	.short	(.L_27 - .L_26)
.L_26:
        /*0004*/ 	.word	0x00000082


	//----- nvinfo : EIATTR_KPARAM_INFO
	.align		4
.L_27:
        /*0008*/ 	.byte	0x04, 0x17
        /*000a*/ 	.short	(.L_29 - .L_28)
.L_28:
        /*000c*/ 	.word	0x00000000
        /*0010*/ 	.short	0x0005
        /*0012*/ 	.short	0x001c
        /*0014*/ 	.byte	0x00, 0xf0, 0x11, 0x00


	//----- nvinfo : EIATTR_KPARAM_INFO
	.align		4
.L_29:
        /*0018*/ 	.byte	0x04, 0x17
        /*001a*/ 	.short	(.L_31 - .L_30)
.L_30:
        /*001c*/ 	.word	0x00000000
        /*0020*/ 	.short	0x0004
        /*0022*/ 	.short	0x0018
        /*0024*/ 	.byte	0x00, 0xf0, 0x11, 0x00


	//----- nvinfo : EIATTR_KPARAM_INFO
	.align		4
.L_31:
        /*0028*/ 	.byte	0x04, 0x17
        /*002a*/ 	.short	(.L_33 - .L_32)
.L_32:
        /*002c*/ 	.word	0x00000000
        /*0030*/ 	.short	0x0003
        /*0032*/ 	.short	0x0014
        /*0034*/ 	.byte	0x00, 0xf0, 0x11, 0x00


	//----- nvinfo : EIATTR_KPARAM_INFO
	.align		4
.L_33:
        /*0038*/ 	.byte	0x04, 0x17
        /*003a*/ 	.short	(.L_35 - .L_34)
.L_34:
        /*003c*/ 	.word	0x00000000
        /*0040*/ 	.short	0x0002
        /*0042*/ 	.short	0x0010
        /*0044*/ 	.byte	0x00, 0xf0, 0x11, 0x00


	//----- nvinfo : EIATTR_KPARAM_INFO
	.align		4
.L_35:
        /*0048*/ 	.byte	0x04, 0x17
        /*004a*/ 	.short	(.L_37 - .L_36)
.L_36:
        /*004c*/ 	.word	0x00000000
        /*0050*/ 	.short	0x0001
        /*0052*/ 	.short	0x0008
        /*0054*/ 	.byte	0x00, 0xf5, 0x21, 0x00


	//----- nvinfo : EIATTR_KPARAM_INFO
	.align		4
.L_37:
        /*0058*/ 	.byte	0x04, 0x17
        /*005a*/ 	.short	(.L_39 - .L_38)
.L_38:
        /*005c*/ 	.word	0x00000000
        /*0060*/ 	.short	0x0000
        /*0062*/ 	.short	0x0000
        /*0064*/ 	.byte	0x00, 0xf5, 0x21, 0x00


	//----- nvinfo : EIATTR_SPARSE_MMA_MASK
	.align		4
.L_39:
        /*0068*/ 	.byte	0x03, 0x50
        /*006a*/ 	.short	0x0000


	//----- nvinfo : EIATTR_MAXREG_COUNT
	.align		4
        /*006c*/ 	.byte	0x03, 0x1b
        /*006e*/ 	.short	0x00ff


	//----- nvinfo : EIATTR_NUM_BARRIERS
	.align		4
        /*0070*/ 	.byte	0x02, 0x4c
        /*0072*/ 	.byte	0x01
	.zero		1


	//----- nvinfo : EIATTR_MERCURY_ISA_VERSION
	.align		4
        /*0074*/ 	.byte	0x03, 0x5f
        /*0076*/ 	.short	0x0101


	//----- nvinfo : EIATTR_VRC_CTA_INIT_COUNT
	.align		4
        /*0078*/ 	.byte	0x02, 0x4a
	.zero		1
	.zero		1


	//----- nvinfo : EIATTR_EXIT_INSTR_OFFSETS
	.align		4
        /*007c*/ 	.byte	0x04, 0x1c
        /*007e*/ 	.short	(.L_41 - .L_40)


	//   ....[0]....
.L_40:
        /*0080*/ 	.word	0x00002550


	//----- nvinfo : EIATTR_CRS_STACK_SIZE
	.align		4
.L_41:
        /*0084*/ 	.byte	0x04, 0x1e
        /*0086*/ 	.short	(.L_43 - .L_42)
.L_42:
        /*0088*/ 	.word	0x00000000


	//----- nvinfo : EIATTR_CBANK_PARAM_SIZE
	.align		4
.L_43:
        /*008c*/ 	.byte	0x03, 0x19
        /*008e*/ 	.short	0x0020


	//----- nvinfo : EIATTR_PARAM_CBANK
	.align		4
        /*0090*/ 	.byte	0x04, 0x0a
        /*0092*/ 	.short	(.L_45 - .L_44)
	.align		4
.L_44:
        /*0094*/ 	.word	index@(.nv.constant0._Z21calcGaussian_fixed_SMPKiPiiiii)
        /*0098*/ 	.short	0x0380
        /*009a*/ 	.short	0x0020


	//----- nvinfo : EIATTR_SW_WAR
	.align		4
.L_45:
        /*009c*/ 	.byte	0x04, 0x36
        /*009e*/ 	.short	(.L_47 - .L_46)
.L_46:
        /*00a0*/ 	.word	0x00000008
.L_47:


//--------------------- .nv.info._Z14calcGaussianSMPKiPiiiii --------------------------
	.section	.nv.info._Z14calcGaussianSMPKiPiiiii,"",@"SHT_CUDA_INFO"
	.sectionflags	@""
	.align	4


	//----- nvinfo : EIATTR_CUDA_API_VERSION
	.align		4
        /*0000*/ 	.byte	0x04, 0x37
        /*0002*/ 	.short	(.L_49 - .L_48)
.L_48:
        /*0004*/ 	.word	0x00000082


	//----- nvinfo : EIATTR_KPARAM_INFO
	.align		4
.L_49:
        /*0008*/ 	.byte	0x04, 0x17
        /*000a*/ 	.short	(.L_51 - .L_50)
.L_50:
        /*000c*/ 	.word	0x00000000
        /*0010*/ 	.short	0x0005
        /*0012*/ 	.short	0x001c
        /*0014*/ 	.byte	0x00, 0xf0, 0x11, 0x00


	//----- nvinfo : EIATTR_KPARAM_INFO
	.align		4
.L_51:
        /*0018*/ 	.byte	0x04, 0x17
        /*001a*/ 	.short	(.L_53 - .L_52)
.L_52:
        /*001c*/ 	.word	0x00000000
        /*0020*/ 	.short	0x0004
        /*0022*/ 	.short	0x0018
        /*0024*/ 	.byte	0x00, 0xf0, 0x11, 0x00


	//----- nvinfo : EIATTR_KPARAM_INFO
	.align		4
.L_53:
        /*0028*/ 	.byte	0x04, 0x17
        /*002a*/ 	.short	(.L_55 - .L_54)
.L_54:
        /*002c*/ 	.word	0x00000000
        /*0030*/ 	.short	0x0003
        /*0032*/ 	.short	0x0014
        /*0034*/ 	.byte	0x00, 0xf0, 0x11, 0x00


	//----- nvinfo : EIATTR_KPARAM_INFO
	.align		4
.L_55:
        /*0038*/ 	.byte	0x04, 0x17
        /*003a*/ 	.short	(.L_57 - .L_56)
.L_56:
        /*003c*/ 	.word	0x00000000
        /*0040*/ 	.short	0x0002
        /*0042*/ 	.short	0x0010
        /*0044*/ 	.byte	0x00, 0xf0, 0x11, 0x00


	//----- nvinfo : EIATTR_KPARAM_INFO
	.align		4
.L_57:
        /*0048*/ 	.byte	0x04, 0x17
        /*004a*/ 	.short	(.L_59 - .L_58)
.L_58:
        /*004c*/ 	.word	0x00000000
        /*0050*/ 	.short	0x0001
        /*0052*/ 	.short	0x0008
        /*0054*/ 	.byte	0x00, 0xf5, 0x21, 0x00


	//----- nvinfo : EIATTR_KPARAM_INFO
	.align		4
.L_59:
        /*0058*/ 	.byte	0x04, 0x17
        /*005a*/ 	.short	(.L_61 - .L_60)
.L_60:
        /*005c*/ 	.word	0x00000000
        /*0060*/ 	.short	0x0000
        /*0062*/ 	.short	0x0000
        /*0064*/ 	.byte	0x00, 0xf5, 0x21, 0x00


	//----- nvinfo : EIATTR_SPARSE_MMA_MASK
	.align		4
.L_61:
        /*0068*/ 	.byte	0x03, 0x50
        /*006a*/ 	.short	0x0000


	//----- nvinfo : EIATTR_MAXREG_COUNT
	.align		4
        /*006c*/ 	.byte	0x03, 0x1b
        /*006e*/ 	.short	0x00ff


	//----- nvinfo : EIATTR_NUM_BARRIERS
	.align		4
        /*0070*/ 	.byte	0x02, 0x4c
        /*0072*/ 	.byte	0x01
	.zero		1


	//----- nvinfo : EIATTR_MERCURY_ISA_VERSION
	.align		4
        /*0074*/ 	.byte	0x03, 0x5f
        /*0076*/ 	.short	0x0101


	//----- nvinfo : EIATTR_VRC_CTA_INIT_COUNT
	.align		4
        /*0078*/ 	.byte	0x02, 0x4a
	.zero		1
	.zero		1


	//----- nvinfo : EIATTR_EXIT_INSTR_OFFSETS
	.align		4
        /*007c*/ 	.byte	0x04, 0x1c
        /*007e*/ 	.short	(.L_63 - .L_62)


	//   ....[0]....
.L_62:
        /*0080*/ 	.word	0x00002550


	//----- nvinfo : EIATTR_CRS_STACK_SIZE
	.align		4
.L_63:
        /*0084*/ 	.byte	0x04, 0x1e
        /*0086*/ 	.short	(.L_65 - .L_64)
.L_64:
        /*0088*/ 	.word	0x00000000


	//----- nvinfo : EIATTR_CBANK_PARAM_SIZE
	.align		4
.L_65:
        /*008c*/ 	.byte	0x03, 0x19
        /*008e*/ 	.short	0x0020


	//----- nvinfo : EIATTR_PARAM_CBANK
	.align		4
        /*0090*/ 	.byte	0x04, 0x0a
        /*0092*/ 	.short	(.L_67 - .L_66)
	.align		4
.L_66:
        /*0094*/ 	.word	index@(.nv.constant0._Z14calcGaussianSMPKiPiiiii)
        /*0098*/ 	.short	0x0380
        /*009a*/ 	.short	0x0020


	//----- nvinfo : EIATTR_SW_WAR
	.align		4
.L_67:
        /*009c*/ 	.byte	0x04, 0x36
        /*009e*/ 	.short	(.L_69 - .L_68)
.L_68:
        /*00a0*/ 	.word	0x00000008
.L_69:


//--------------------- .nv.info._Z12calcGaussianPKiPiii --------------------------
	.section	.nv.info._Z12calcGaussianPKiPiii,"",@"SHT_CUDA_INFO"
	.sectionflags	@""
	.align	4


	//----- nvinfo : EIATTR_CUDA_API_VERSION
	.align		4
        /*0000*/ 	.byte	0x04, 0x37
        /*0002*/ 	.short	(.L_71 - .L_70)
.L_70:
        /*0004*/ 	.word	0x00000082


	//----- nvinfo : EIATTR_KPARAM_INFO
	.align		4
.L_71:
        /*0008*/ 	.byte	0x04, 0x17
        /*000a*/ 	.short	(.L_73 - .L_72)
.L_72:
        /*000c*/ 	.word	0x00000000
        /*0010*/ 	.short	0x0003
        /*0012*/ 	.short	0x0014
        /*0014*/ 	.byte	0x00, 0xf0, 0x11, 0x00


	//----- nvinfo : EIATTR_KPARAM_INFO
	.align		4
.L_73:
        /*0018*/ 	.byte	0x04, 0x17
        /*001a*/ 	.short	(.L_75 - .L_74)
.L_74:
        /*001c*/ 	.word	0x00000000
        /*0020*/ 	.short	0x0002
        /*0022*/ 	.short	0x0010
        /*0024*/ 	.byte	0x00, 0xf0, 0x11, 0x00


	//----- nvinfo : EIATTR_KPARAM_INFO
	.align		4
.L_75:
        /*0028*/ 	.byte	0x04, 0x17
        /*002a*/ 	.short	(.L_77 - .L_76)
.L_76:
        /*002c*/ 	.word	0x00000000
        /*0030*/ 	.short	0x0001
        /*0032*/ 	.short	0x0008
        /*0034*/ 	.byte	0x00, 0xf5, 0x21, 0x00


	//----- nvinfo : EIATTR_KPARAM_INFO
	.align		4
.L_77:
        /*0038*/ 	.byte	0x04, 0x17
        /*003a*/ 	.short	(.L_79 - .L_78)
.L_78:
        /*003c*/ 	.word	0x00000000
        /*0040*/ 	.short	0x0000
        /*0042*/ 	.short	0x0000
        /*0044*/ 	.byte	0x00, 0xf5, 0x21, 0x00


	//----- nvinfo : EIATTR_SPARSE_MMA_MASK
	.align		4
.L_79:
        /*0048*/ 	.byte	0x03, 0x50
        /*004a*/ 	.short	0x0000


	//----- nvinfo : EIATTR_MAXREG_COUNT
	.align		4
        /*004c*/ 	.byte	0x03, 0x1b
        /*004e*/ 	.short	0x00ff


	//----- nvinfo : EIATTR_MERCURY_ISA_VERSION
	.align		4
        /*0050*/ 	.byte	0x03, 0x5f
        /*0052*/ 	.short	0x0101


	//----- nvinfo : EIATTR_VRC_CTA_INIT_COUNT
	.align		4
        /*0054*/ 	.byte	0x02, 0x4a
	.zero		1
	.zero		1


	//----- nvinfo : EIATTR_EXIT_INSTR_OFFSETS
	.align		4
        /*0058*/ 	.byte	0x04, 0x1c
        /*005a*/ 	.short	(.L_81 - .L_80)


	//   ....[0]....
.L_80:
        /*005c*/ 	.word	0x00001d60


	//----- nvinfo : EIATTR_CRS_STACK_SIZE
	.align		4
.L_81:
        /*0060*/ 	.byte	0x04, 0x1e
        /*0062*/ 	.short	(.L_83 - .L_82)
.L_82:
        /*0064*/ 	.word	0x00000000


	//----- nvinfo : EIATTR_CBANK_PARAM_SIZE
	.align		4
.L_83:
        /*0068*/ 	.byte	0x03, 0x19
        /*006a*/ 	.short	0x0018


	//----- nvinfo : EIATTR_PARAM_CBANK
	.align		4
        /*006c*/ 	.byte	0x04, 0x0a
        /*006e*/ 	.short	(.L_85 - .L_84)
	.align		4
.L_84:
        /*0070*/ 	.word	index@(.nv.constant0._Z12calcGaussianPKiPiii)
        /*0074*/ 	.short	0x0380
        /*0076*/ 	.short	0x0018


	//----- nvinfo : EIATTR_SW_WAR
	.align		4
.L_85:
        /*0078*/ 	.byte	0x04, 0x36
        /*007a*/ 	.short	(.L_87 - .L_86)
.L_86:
        /*007c*/ 	.word	0x00000008
.L_87:


//--------------------- .nv.callgraph             --------------------------
	.section	.nv.callgraph,"",@"SHT_CUDA_CALLGRAPH"
	.align	4
	.sectionentsize	8
	.align		4
        /*0000*/ 	.word	0x00000000
	.align		4
        /*0004*/ 	.word	0xffffffff
	.align		4
        /*0008*/ 	.word	0x00000000
	.align		4
        /*000c*/ 	.word	0xfffffffe
	.align		4
        /*0010*/ 	.word	0x00000000
	.align		4
        /*0014*/ 	.word	0xfffffffd
	.align		4
        /*0018*/ 	.word	0x00000000
	.align		4
        /*001c*/ 	.word	0xfffffffc


//--------------------- .text._Z21calcGaussian_fixed_SMPKiPiiiii --------------------------
	.section	.text._Z21calcGaussian_fixed_SMPKiPiiiii,"ax",@progbits
	.align	128
        .global         _Z21calcGaussian_fixed_SMPKiPiiiii
        .type           _Z21calcGaussian_fixed_SMPKiPiiiii,@function
        .size           _Z21calcGaussian_fixed_SMPKiPiiiii,(.L_x_79 - _Z21calcGaussian_fixed_SMPKiPiiiii)
        .other          _Z21calcGaussian_fixed_SMPKiPiiiii,@"STO_CUDA_ENTRY STV_DEFAULT"
_Z21calcGaussian_fixed_SMPKiPiiiii:
.text._Z21calcGaussian_fixed_SMPKiPiiiii:
[----:B------:R-:W-:Y:S01]  /*0000*/  LDC R1, c[0x0][0x37c] ;  /* 0x0000df00ff017b82 */ /* 0x000fe20000000800 */
[----:B------:R-:W0:Y:S01]  /*0010*/  LDCU.64 UR6, c[0x0][0x398] ;  /* 0x00007300ff0677ac */ /* 0x000e220008000a00 */
[----:B------:R-:W1:Y:S06]  /*0020*/  S2R R2, SR_TID.Y ;  /* 0x0000000000027919 */ /* 0x000e6c0000002200 */
[----:B------:R-:W1:Y:S01]  /*0030*/  LDC R7, c[0x0][0x364] ;  /* 0x0000d900ff077b82 */ /* 0x000e620000000800 */
[----:B------:R-:W2:Y:S01]  /*0040*/  LDCU.64 UR8, c[0x0][0x358] ;  /* 0x00006b00ff0877ac */ /* 0x000ea20008000a00 */
[----:B------:R-:W3:Y:S06]  /*0050*/  S2R R3, SR_TID.X ;  /* 0x0000000000037919 */ /* 0x000eec0000002100 */
[----:B------:R-:W1:Y:S08]  /*0060*/  S2UR UR4, SR_CTAID.Y ;  /* 0x00000000000479c3 */ /* 0x000e700000002600 */
[----:B------:R-:W3:Y:S01]  /*0070*/  S2UR UR5, SR_CTAID.X ;  /* 0x00000000000579c3 */ /* 0x000ee20000002500 */
[----:B0-----:R-:W-:-:S04]  /*0080*/  MOV R9, UR6 ;  /* 0x0000000600097c02 */ /* 0x001fc80008000f00 */
[C---:B------:R-:W-:Y:S01]  /*0090*/  ISETP.GE.AND P0, PT, R9.reuse, RZ, PT ;  /* 0x000000ff0900720c */ /* 0x040fe20003f06270 */
[----:B------:R-:W-:Y:S02]  /*00a0*/  VIADD R5, R9, UR7 ;  /* 0x0000000709057c36 */ /* 0x000fe40008000000 */
[----:B------:R-:W3:Y:S01]  /*00b0*/  LDC R6, c[0x0][0x360] ;  /* 0x0000d800ff067b82 */ /* 0x000ee20000000800 */
[----:B-1----:R-:W-:Y:S02]  /*00c0*/  IMAD R4, R7, UR4, R2 ;  /* 0x0000000407047c24 */ /* 0x002fe4000f8e0202 */
[----:B---3--:R-:W-:-:S07]  /*00d0*/  IMAD R6, R6, UR5, R3 ;  /* 0x0000000506067c24 */ /* 0x008fce000f8e0203 */
[----:B--2---:R-:W-:Y:S05]  /*00e0*/  @!P0 BRA `(.L_x_0) ;  /* 0x00000008001c8947 */ /* 0x004fea0003800000 */
[----:B------:R-:W0:Y:S01]  /*00f0*/  LDCU UR4, c[0x0][0x390] ;  /* 0x00007200ff0477ac */ /* 0x000e220008000800 */
[----:B------:R-:W-:-:S04]  /*0100*/  IADD3 R8, PT, PT, R9, 0x1, RZ ;  /* 0x0000000109087810 */ /* 0x000fc80007ffe0ff */
[C---:B------:R-:W-:Y:S02]  /*0110*/  LOP3.LUT R16, R8.reuse, 0xf, RZ, 0xc0, !PT ;  /* 0x0000000f08107812 */ /* 0x040fe400078ec0ff */
[----:B------:R-:W-:-:S03]  /*0120*/  LOP3.LUT R17, R8, 0x7, RZ, 0xc0, !PT ;  /* 0x0000000708117812 */ /* 0x000fc600078ec0ff */
[----:B------:R-:W-:Y:S01]  /*0130*/  VIADD R0, R16, 0xffffffff ;  /* 0xffffffff10007836 */ /* 0x000fe20000000000 */
[----:B------:R-:W-:-:S04]  /*0140*/  IADD3 R7, PT, PT, R17, -0x1, RZ ;  /* 0xffffffff11077810 */ /* 0x000fc80007ffe0ff */
[----:B------:R-:W-:Y:S02]  /*0150*/  ISETP.GE.U32.AND P0, PT, R0, 0x7, PT ;  /* 0x000000070000780c */ /* 0x000fe40003f06070 */
[C---:B------:R-:W-:Y:S02]  /*0160*/  LOP3.LUT R0, R8.reuse, 0xfffffff0, RZ, 0xc0, !PT ;  /* 0xfffffff008007812 */ /* 0x040fe400078ec0ff */
[----:B------:R-:W-:Y:S02]  /*0170*/  LOP3.LUT R8, R8, 0x3, RZ, 0xc0, !PT ;  /* 0x0000000308087812 */ /* 0x000fe400078ec0ff */
[----:B------:R-:W-:Y:S01]  /*0180*/  ISETP.GE.U32.AND P1, PT, R7, 0x3, PT ;  /* 0x000000030700780c */ /* 0x000fe20003f26070 */
[----:B0-----:R-:W-:Y:S01]  /*0190*/  VIADD R7, R9, UR4 ;  /* 0x0000000409077c36 */ /* 0x001fe20008000000 */
[----:B------:R-:W-:-:S11]  /*01a0*/  UMOV UR4, URZ ;  /* 0x000000ff00047c82 */ /* 0x000fd60008000000 */
.L_x_6:
[----:B0-----:R-:W0:Y:S01]  /*01b0*/  LDC R9, c[0x0][0x398] ;  /* 0x0000e600ff097b82 */ /* 0x001e220000000800 */
[----:B--23--:R-:W-:Y:S01]  /*01c0*/  IADD3 R13, PT, PT, R6, UR4, RZ ;  /* 0x00000004060d7c10 */ /* 0x00cfe2000fffe0ff */
[----:B------:R-:W-:Y:S02]  /*01d0*/  VIADD R12, R3, UR4 ;  /* 0x00000004030c7c36 */ /* 0x000fe40008000000 */
[----:B------:R-:W-:Y:S02]  /*01e0*/  HFMA2 R14, -RZ, RZ, 0, 0 ;  /* 0x00000000ff0e7431 */ /* 0x000fe400000001ff */
[----:B------:R-:W-:Y:S02]  /*01f0*/  IMAD R13, R7, R13, R4 ;  /* 0x0000000d070d7224 */ /* 0x000fe400078e0204 */
[----:B------:R-:W-:Y:S01]  /*0200*/  IMAD R12, R5, R12, R2 ;  /* 0x0000000c050c7224 */ /* 0x000fe200078e0202 */
[C---:B0-----:R-:W-:Y:S02]  /*0210*/  ISETP.GE.U32.AND P3, PT, R9.reuse, 0xf, PT ;  /* 0x0000000f0900780c */ /* 0x041fe40003f66070 */
[----:B------:R-:W-:Y:S01]  /*0220*/  ISETP.NE.AND P2, PT, R9, UR4, PT ;  /* 0x0000000409007c0c */ /* 0x000fe2000bf45270 */
[----:B------:R-:W-:-:S10]  /*0230*/  UIADD3 UR4, UPT, UPT, UR4, 0x1, URZ ;  /* 0x0000000104047890 */ /* 0x000fd4000fffe0ff */
[----:B-1----:R-:W-:Y:S05]  /*0240*/  @!P3 BRA `(.L_x_1) ;  /* 0x0000000000b4b947 */ /* 0x002fea0003800000 */
[----:B------:R-:W0:Y:S01]  /*0250*/  S2UR UR6, SR_CgaCtaId ;  /* 0x00000000000679c3 */ /* 0x000e220000008800 */
[----:B------:R-:W-:Y:S02]  /*0260*/  UMOV UR5, 0x400 ;  /* 0x0000040000057882 */ /* 0x000fe40000000000 */
[----:B0-----:R-:W-:-:S03]  /*0270*/  ULEA UR6, UR6, UR5, 0x18 ;  /* 0x0000000506067291 */ /* 0x001fc6000f8ec0ff */
[----:B------:R-:W-:-:S09]  /*0280*/  UMOV UR5, URZ ;  /* 0x000000ff00057c82 */ /* 0x000fd20008000000 */
.L_x_2:
[----:B0-----:R-:W0:Y:S01]  /*0290*/  LDC.64 R10, c[0x0][0x380] ;  /* 0x0000e000ff0a7b82 */ /* 0x001e220000000a00 */
[----:B------:R-:W-:-:S04]  /*02a0*/  VIADD R15, R13, UR5 ;  /* 0x000000050d0f7c36 */ /* 0x000fc80008000000 */
[----:B0-----:R-:W-:-:S05]  /*02b0*/  IMAD.WIDE R10, R15, 0x4, R10 ;  /* 0x000000040f0a7825 */ /* 0x001fca00078e020a */
[----:B------:R-:W2:Y:S04]  /*02c0*/  LDG.E R14, desc[UR8][R10.64] ;  /* 0x000000080a0e7981 */ /* 0x000ea8000c1e1900 */
[----:B------:R-:W3:Y:S04]  /*02d0*/  LDG.E R18, desc[UR8][R10.64+0x4] ;  /* 0x000004080a127981 */ /* 0x000ee8000c1e1900 */
[----:B------:R-:W4:Y:S04]  /*02e0*/  LDG.E R20, desc[UR8][R10.64+0x8] ;  /* 0x000008080a147981 */ /* 0x000f28000c1e1900 */
[----:B------:R-:W5:Y:S04]  /*02f0*/  LDG.E R22, desc[UR8][R10.64+0xc] ;  /* 0x00000c080a167981 */ /* 0x000f68000c1e1900 */
[----:B------:R-:W5:Y:S01]  /*0300*/  LDG.E R24, desc[UR8][R10.64+0x10] ;  /* 0x000010080a187981 */ /* 0x000f62000c1e1900 */
[----:B------:R-:W-:-:S03]  /*0310*/  IADD3 R15, PT, PT, R12, UR5, RZ ;  /* 0x000000050c0f7c10 */ /* 0x000fc6000fffe0ff */
[----:B------:R-:W5:Y:S01]  /*0320*/  LDG.E R26, desc[UR8][R10.64+0x14] ;  /* 0x000014080a1a7981 */ /* 0x000f62000c1e1900 */
[----:B------:R-:W-:-:S03]  /*0330*/  LEA R15, R15, UR6, 0x2 ;  /* 0x000000060f0f7c11 */ /* 0x000fc6000f8e10ff */
[----:B------:R-:W5:Y:S04]  /*0340*/  LDG.E R28, desc[UR8][R10.64+0x18] ;  /* 0x000018080a1c7981 */ /* 0x000f68000c1e1900 */
[----:B------:R-:W5:Y:S04]  /*0350*/  LDG.E R30, desc[UR8][R10.64+0x1c] ;  /* 0x00001c080a1e7981 */ /* 0x000f68000c1e1900 */
[----:B------:R-:W5:Y:S04]  /*0360*/  LDG.E R32, desc[UR8][R10.64+0x20] ;  /* 0x000020080a207981 */ /* 0x000f68000c1e1900 */
[----:B------:R-:W5:Y:S04]  /*0370*/  LDG.E R34, desc[UR8][R10.64+0x24] ;  /* 0x000024080a227981 */ /* 0x000f68000c1e1900 */
[----:B------:R-:W5:Y:S04]  /*0380*/  LDG.E R36, desc[UR8][R10.64+0x28] ;  /* 0x000028080a247981 */ /* 0x000f68000c1e1900 */
[----:B--2---:R0:W-:Y:S04]  /*0390*/  STS [R15], R14 ;  /* 0x0000000e0f007388 */ /* 0x0041e80000000800 */
[----:B---3--:R1:W-:Y:S04]  /*03a0*/  STS [R15+0x4], R18 ;  /* 0x000004120f007388 */ /* 0x0083e80000000800 */
[----:B----4-:R2:W-:Y:S04]  /*03b0*/  STS [R15+0x8], R20 ;  /* 0x000008140f007388 */ /* 0x0105e80000000800 */
[----:B-----5:R3:W-:Y:S04]  /*03c0*/  STS [R15+0xc], R22 ;  /* 0x00000c160f007388 */ /* 0x0207e80000000800 */
[----:B------:R4:W-:Y:S04]  /*03d0*/  STS [R15+0x10], R24 ;  /* 0x000010180f007388 */ /* 0x0009e80000000800 */
[----:B0-----:R-:W5:Y:S04]  /*03e0*/  LDG.E R14, desc[UR8][R10.64+0x2c] ;  /* 0x00002c080a0e7981 */ /* 0x001f68000c1e1900 */
[----:B-1----:R-:W5:Y:S04]  /*03f0*/  LDG.E R18, desc[UR8][R10.64+0x30] ;  /* 0x000030080a127981 */ /* 0x002f68000c1e1900 */
[----:B--2---:R-:W2:Y:S04]  /*0400*/  LDG.E R20, desc[UR8][R10.64+0x34] ;  /* 0x000034080a147981 */ /* 0x004ea8000c1e1900 */
[----:B---3--:R-:W3:Y:S04]  /*0410*/  LDG.E R22, desc[UR8][R10.64+0x38] ;  /* 0x000038080a167981 */ /* 0x008ee8000c1e1900 */
[----:B----4-:R-:W4:Y:S01]  /*0420*/  LDG.E R24, desc[UR8][R10.64+0x3c] ;  /* 0x00003c080a187981 */ /* 0x010f22000c1e1900 */
[----:B------:R-:W-:-:S03]  /*0430*/  UIADD3 UR5, UPT, UPT, UR5, 0x10, URZ ;  /* 0x0000001005057890 */ /* 0x000fc6000fffe0ff */
[----:B------:R0:W-:Y:S04]  /*0440*/  STS [R15+0x14], R26 ;  /* 0x0000141a0f007388 */ /* 0x0001e80000000800 */
[----:B------:R0:W-:Y:S04]  /*0450*/  STS [R15+0x18], R28 ;  /* 0x0000181c0f007388 */ /* 0x0001e80000000800 */
[----:B------:R0:W-:Y:S04]  /*0460*/  STS [R15+0x1c], R30 ;  /* 0x00001c1e0f007388 */ /* 0x0001e80000000800 */
[----:B------:R0:W-:Y:S04]  /*0470*/  STS [R15+0x20], R32 ;  /* 0x000020200f007388 */ /* 0x0001e80000000800 */
[----:B------:R0:W-:Y:S04]  /*0480*/  STS [R15+0x24], R34 ;  /* 0x000024220f007388 */ /* 0x0001e80000000800 */
[----:B------:R0:W-:Y:S01]  /*0490*/  STS [R15+0x28], R36 ;  /* 0x000028240f007388 */ /* 0x0001e20000000800 */
[----:B------:R-:W-:-:S03]  /*04a0*/  ISETP.NE.AND P3, PT, R0, UR5, PT ;  /* 0x0000000500007c0c */ /* 0x000fc6000bf65270 */
[----:B-----5:R0:W-:Y:S04]  /*04b0*/  STS [R15+0x2c], R14 ;  /* 0x00002c0e0f007388 */ /* 0x0201e80000000800 */
[----:B------:R0:W-:Y:S04]  /*04c0*/  STS [R15+0x30], R18 ;  /* 0x000030120f007388 */ /* 0x0001e80000000800 */
[----:B--2---:R0:W-:Y:S04]  /*04d0*/  STS [R15+0x34], R20 ;  /* 0x000034140f007388 */ /* 0x0041e80000000800 */
[----:B---3--:R0:W-:Y:S04]  /*04e0*/  STS [R15+0x38], R22 ;  /* 0x000038160f007388 */ /* 0x0081e80000000800 */
[----:B----4-:R0:W-:Y:S01]  /*04f0*/  STS [R15+0x3c], R24 ;  /* 0x00003c180f007388 */ /* 0x0101e20000000800 */
[----:B------:R-:W-:Y:S05]  /*0500*/  @P3 BRA `(.L_x_2) ;  /* 0xfffffffc00603947 */ /* 0x000fea000383ffff */
[----:B0-----:R-:W-:-:S07]  /*0510*/  IMAD.MOV.U32 R14, RZ, RZ, R0 ;  /* 0x000000ffff0e7224 */ /* 0x001fce00078e0000 */
.L_x_1:
[----:B------:R-:W-:-:S13]  /*0520*/  ISETP.NE.AND P3, PT, R16, RZ, PT ;  /* 0x000000ff1000720c */ /* 0x000fda0003f65270 */
[----:B------:R-:W-:Y:S05]  /*0530*/  @!P3 BRA `(.L_x_3) ;  /* 0x000000040004b947 */ /* 0x000fea0003800000 */
[----:B------:R-:W-:Y:S01]  /*0540*/  ISETP.NE.AND P3, PT, R17, RZ, PT ;  /* 0x000000ff1100720c */ /* 0x000fe20003f65270 */
[----:B------:R-:W-:-:S12]  /*0550*/  @!P0 BRA `(.L_x_4) ;  /* 0x0000000000648947 */ /* 0x000fd80003800000 */
[----:B------:R-:W0:Y:S01]  /*0560*/  LDC.64 R10, c[0x0][0x380] ;  /* 0x0000e000ff0a7b82 */ /* 0x000e220000000a00 */
[----:B------:R-:W-:-:S05]  /*0570*/  IADD3 R15, PT, PT, R13, R14, RZ ;  /* 0x0000000e0d0f7210 */ /* 0x000fca0007ffe0ff */
[----:B0-----:R-:W-:-:S05]  /*0580*/  IMAD.WIDE R10, R15, 0x4, R10 ;  /* 0x000000040f0a7825 */ /* 0x001fca00078e020a */
[----:B------:R-:W2:Y:S04]  /*0590*/  LDG.E R15, desc[UR8][R10.64] ;  /* 0x000000080a0f7981 */ /* 0x000ea8000c1e1900 */
[----:B------:R-:W3:Y:S04]  /*05a0*/  LDG.E R19, desc[UR8][R10.64+0x4] ;  /* 0x000004080a137981 */ /* 0x000ee8000c1e1900 */
[----:B------:R-:W4:Y:S04]  /*05b0*/  LDG.E R21, desc[UR8][R10.64+0x8] ;  /* 0x000008080a157981 */ /* 0x000f28000c1e1900 */
[----:B------:R-:W5:Y:S04]  /*05c0*/  LDG.E R23, desc[UR8][R10.64+0xc] ;  /* 0x00000c080a177981 */ /* 0x000f68000c1e1900 */
[----:B------:R-:W5:Y:S04]  /*05d0*/  LDG.E R25, desc[UR8][R10.64+0x10] ;  /* 0x000010080a197981 */ /* 0x000f68000c1e1900 */
[----:B------:R-:W5:Y:S04]  /*05e0*/  LDG.E R27, desc[UR8][R10.64+0x14] ;  /* 0x000014080a1b7981 */ /* 0x000f68000c1e1900 */
[----:B------:R-:W5:Y:S04]  /*05f0*/  LDG.E R29, desc[UR8][R10.64+0x18] ;  /* 0x000018080a1d7981 */ /* 0x000f68000c1e1900 */
[----:B------:R-:W5:Y:S01]  /*0600*/  LDG.E R31, desc[UR8][R10.64+0x1c] ;  /* 0x00001c080a1f7981 */ /* 0x000f62000c1e1900 */
[----:B------:R-:W0:Y:S01]  /*0610*/  S2UR UR6, SR_CgaCtaId ;  /* 0x00000000000679c3 */ /* 0x000e220000008800 */
[----:B------:R-:W-:Y:S01]  /*0620*/  UMOV UR5, 0x400 ;  /* 0x0000040000057882 */ /* 0x000fe20000000000 */
[----:B------:R-:W-:Y:S01]  /*0630*/  IMAD.IADD R18, R12, 0x1, R14 ;  /* 0x000000010c127824 */ /* 0x000fe200078e020e */
[----:B------:R-:W-:Y:S01]  /*0640*/  IADD3 R14, PT, PT, R14, 0x8, RZ ;  /* 0x000000080e0e7810 */ /* 0x000fe20007ffe0ff */
[----:B0-----:R-:W-:-:S06]  /*0650*/  ULEA UR5, UR6, UR5, 0x18 ;  /* 0x0000000506057291 */ /* 0x001fcc000f8ec0ff */
[----:B------:R-:W-:-:S05]  /*0660*/  LEA R18, R18, UR5, 0x2 ;  /* 0x0000000512127c11 */ /* 0x000fca000f8e10ff */
[----:B--2---:R0:W-:Y:S04]  /*0670*/  STS [R18], R15 ;  /* 0x0000000f12007388 */ /* 0x0041e80000000800 */
[----:B---3--:R0:W-:Y:S04]  /*0680*/  STS [R18+0x4], R19 ;  /* 0x0000041312007388 */ /* 0x0081e80000000800 */
[----:B----4-:R0:W-:Y:S04]  /*0690*/  STS [R18+0x8], R21 ;  /* 0x0000081512007388 */ /* 0x0101e80000000800 */
[----:B-----5:R0:W-:Y:S04]  /*06a0*/  STS [R18+0xc], R23 ;  /* 0x00000c1712007388 */ /* 0x0201e80000000800 */
[----:B------:R0:W-:Y:S04]  /*06b0*/  STS [R18+0x10], R25 ;  /* 0x0000101912007388 */ /* 0x0001e80000000800 */
[----:B------:R0:W-:Y:S04]  /*06c0*/  STS [R18+0x14], R27 ;  /* 0x0000141b12007388 */ /* 0x0001e80000000800 */
[----:B------:R0:W-:Y:S04]  /*06d0*/  STS [R18+0x18], R29 ;  /* 0x0000181d12007388 */ /* 0x0001e80000000800 */
[----:B------:R0:W-:Y:S02]  /*06e0*/  STS [R18+0x1c], R31 ;  /* 0x00001c1f12007388 */ /* 0x0001e40000000800 */
.L_x_4:
[----:B------:R-:W-:Y:S05]  /*06f0*/  @!P3 BRA `(.L_x_3) ;  /* 0x000000000094b947 */ /* 0x000fea0003800000 */
[----:B------:R-:W-:Y:S01]  /*0700*/  ISETP.NE.AND P3, PT, R8, RZ, PT ;  /* 0x000000ff0800720c */ /* 0x000fe20003f65270 */
[----:B------:R-:W-:-:S12]  /*0710*/  @!P1 BRA `(.L_x_5) ;  /* 0x0000000000449947 */ /* 0x000fd80003800000 */
[----:B------:R-:W1:Y:S01]  /*0720*/  LDC.64 R10, c[0x0][0x380] ;  /* 0x0000e000ff0a7b82 */ /* 0x000e620000000a00 */
[----:B0-----:R-:W-:-:S04]  /*0730*/  IMAD.IADD R15, R13, 0x1, R14 ;  /* 0x000000010d0f7824 */ /* 0x001fc800078e020e */
[----:B-1----:R-:W-:-:S05]  /*0740*/  IMAD.WIDE R10, R15, 0x4, R10 ;  /* 0x000000040f0a7825 */ /* 0x002fca00078e020a */
[----:B------:R-:W2:Y:S04]  /*0750*/  LDG.E R15, desc[UR8][R10.64] ;  /* 0x000000080a0f7981 */ /* 0x000ea8000c1e1900 */
[----:B------:R-:W3:Y:S04]  /*0760*/  LDG.E R19, desc[UR8][R10.64+0x4] ;  /* 0x000004080a137981 */ /* 0x000ee8000c1e1900 */
[----:B------:R-:W4:Y:S04]  /*0770*/  LDG.E R21, desc[UR8][R10.64+0x8] ;  /* 0x000008080a157981 */ /* 0x000f28000c1e1900 */
[----:B------:R-:W5:Y:S01]  /*0780*/  LDG.E R23, desc[UR8][R10.64+0xc] ;  /* 0x00000c080a177981 */ /* 0x000f62000c1e1900 */
[----:B------:R-:W0:Y:S01]  /*0790*/  S2UR UR6, SR_CgaCtaId ;  /* 0x00000000000679c3 */ /* 0x000e220000008800 */
[----:B------:R-:W-:Y:S01]  /*07a0*/  UMOV UR5, 0x400 ;  /* 0x0000040000057882 */ /* 0x000fe20000000000 */
[----:B------:R-:W-:Y:S01]  /*07b0*/  IADD3 R18, PT, PT, R12, R14, RZ ;  /* 0x0000000e0c127210 */ /* 0x000fe20007ffe0ff */
[----:B------:R-:W-:Y:S01]  /*07c0*/  VIADD R14, R14, 0x4 ;  /* 0x000000040e0e7836 */ /* 0x000fe20000000000 */
[----:B0-----:R-:W-:-:S06]  /*07d0*/  ULEA UR5, UR6, UR5, 0x18 ;  /* 0x0000000506057291 */ /* 0x001fcc000f8ec0ff */
[----:B------:R-:W-:-:S05]  /*07e0*/  LEA R18, R18, UR5, 0x2 ;  /* 0x0000000512127c11 */ /* 0x000fca000f8e10ff */
[----:B--2---:R1:W-:Y:S04]  /*07f0*/  STS [R18], R15 ;  /* 0x0000000f12007388 */ /* 0x0043e80000000800 */
[----:B---3--:R1:W-:Y:S04]  /*0800*/  STS [R18+0x4], R19 ;  /* 0x0000041312007388 */ /* 0x0083e80000000800 */
[----:B----4-:R1:W-:Y:S04]  /*0810*/  STS [R18+0x8], R21 ;  /* 0x0000081512007388 */ /* 0x0103e80000000800 */
[----:B-----5:R1:W-:Y:S02]  /*0820*/  STS [R18+0xc], R23 ;  /* 0x00000c1712007388 */ /* 0x0203e40000000800 */
.L_x_5:
[----:B------:R-:W-:Y:S05]  /*0830*/  @!P3 BRA `(.L_x_3) ;  /* 0x000000000044b947 */ /* 0x000fea0003800000 */
[----:B------:R-:W2:Y:S01]  /*0840*/  LDC.64 R10, c[0x0][0x380] ;  /* 0x0000e000ff0a7b82 */ /* 0x000ea20000000a00 */
[----:B------:R-:W-:-:S05]  /*0850*/  IADD3 R13, PT, PT, R13, R14, RZ ;  /* 0x0000000e0d0d7210 */ /* 0x000fca0007ffe0ff */
[----:B--2---:R-:W-:-:S05]  /*0860*/  IMAD.WIDE R10, R13, 0x4, R10 ;  /* 0x000000040d0a7825 */ /* 0x004fca00078e020a */
[----:B------:R-:W2:Y:S01]  /*0870*/  LDG.E R13, desc[UR8][R10.64] ;  /* 0x000000080a0d7981 */ /* 0x000ea2000c1e1900 */
[----:B------:R-:W3:Y:S01]  /*0880*/  S2UR UR6, SR_CgaCtaId ;  /* 0x00000000000679c3 */ /* 0x000ee20000008800 */
[----:B------:R-:W-:Y:S01]  /*0890*/  UMOV UR5, 0x400 ;  /* 0x0000040000057882 */ /* 0x000fe20000000000 */
[----:B------:R-:W-:Y:S01]  /*08a0*/  IMAD.IADD R12, R12, 0x1, R14 ;  /* 0x000000010c0c7824 */ /* 0x000fe200078e020e */
[----:B------:R-:W-:Y:S01]  /*08b0*/  ISETP.NE.AND P3, PT, R8, 0x1, PT ;  /* 0x000000010800780c */ /* 0x000fe20003f65270 */
[----:B---3--:R-:W-:-:S06]  /*08c0*/  ULEA UR5, UR6, UR5, 0x18 ;  /* 0x0000000506057291 */ /* 0x008fcc000f8ec0ff */
[----:B------:R-:W-:-:S05]  /*08d0*/  LEA R14, R12, UR5, 0x2 ;  /* 0x000000050c0e7c11 */ /* 0x000fca000f8e10ff */
[----:B--2---:R2:W-:Y:S01]  /*08e0*/  STS [R14], R13 ;  /* 0x0000000d0e007388 */ /* 0x0045e20000000800 */
[----:B------:R-:W-:Y:S05]  /*08f0*/  @!P3 BRA `(.L_x_3) ;  /* 0x000000000014b947 */ /* 0x000fea0003800000 */
[----:B------:R-:W-:Y:S01]  /*0900*/  ISETP.NE.AND P3, PT, R8, 0x2, PT ;  /* 0x000000020800780c */ /* 0x000fe20003f65270 */
[----:B------:R-:W3:-:S12]  /*0910*/  LDG.E R12, desc[UR8][R10.64+0x4] ;  /* 0x000004080a0c7981 */ /* 0x000ed8000c1e1900 */
[----:B--2---:R-:W2:Y:S04]  /*0920*/  @P3 LDG.E R13, desc[UR8][R10.64+0x8] ;  /* 0x000008080a0d3981 */ /* 0x004ea8000c1e1900 */
[----:B---3--:R3:W-:Y:S04]  /*0930*/  STS [R14+0x4], R12 ;  /* 0x0000040c0e007388 */ /* 0x0087e80000000800 */
[----:B--2---:R3:W-:Y:S02]  /*0940*/  @P3 STS [R14+0x8], R13 ;  /* 0x0000080d0e003388 */ /* 0x0047e40000000800 */
.L_x_3:
[----:B------:R-:W-:Y:S05]  /*0950*/  @P2 BRA `(.L_x_6) ;  /* 0xfffffff800142947 */ /* 0x000fea000383ffff */
.L_x_0:
[----:B------:R-:W-:Y:S01]  /*0960*/  BAR.SYNC.DEFER_BLOCKING 0x0 ;  /* 0x0000000000007b1d */ /* 0x000fe20000010000 */
[----:B------:R-:W-:Y:S02]  /*0970*/  ISETP.GE.AND P0, PT, R9, RZ, PT ;  /* 0x000000ff0900720c */ /* 0x000fe40003f06270 */
[----:B------:R-:W-:-:S11]  /*0980*/  MOV R7, RZ ;  /* 0x000000ff00077202 */ /* 0x000fd60000000f00 */
[----:B------:R-:W-:Y:S05]  /*0990*/  @!P0 BRA `(.L_x_7) ;  /* 0x0000001800b48947 */ /* 0x000fea0003800000 */
[----:B------:R-:W-:Y:S02]  /*09a0*/  HFMA2 R7, -RZ, RZ, 0, 0 ;  /* 0x00000000ff077431 */ /* 0x000fe400000001ff */
[----:B------:R-:W-:Y:S01]  /*09b0*/  IMAD.MOV R8, RZ, RZ, -R9 ;  /* 0x000000ffff087224 */ /* 0x000fe200078e0a09 */
[----:B------:R-:W-:Y:S01]  /*09c0*/  I2FP.F32.S32 R9, R9 ;  /* 0x0000000900097245 */ /* 0x000fe20000201400 */
[----:B------:R-:W-:-:S06]  /*09d0*/  UMOV UR4, URZ ;  /* 0x000000ff00047c82 */ /* 0x000fcc0008000000 */
.L_x_21:
[----:B------:R-:W-:Y:S01]  /*09e0*/  I2FP.F32.U32 R0, UR4 ;  /* 0x0000000400007c45 */ /* 0x000fe20008201000 */
[----:B------:R-:W4:Y:S01]  /*09f0*/  LDCU UR6, c[0x0][0x398] ;  /* 0x00007300ff0677ac */ /* 0x000f220008000800 */
[----:B------:R-:W-:Y:S01]  /*0a00*/  VIADD R10, R3, UR4 ;  /* 0x00000004030a7c36 */ /* 0x000fe20008000000 */
[----:B------:R-:W-:Y:S02]  /*0a10*/  MOV R11, 0x401921fb ;  /* 0x401921fb000b7802 */ /* 0x000fe40000000f00 */
[----:B------:R-:W-:Y:S01]  /*0a20*/  FFMA R0, R9, -0.5, R0 ;  /* 0xbf00000009007823 */ /* 0x000fe20000000000 */
[----:B------:R-:W-:Y:S01]  /*0a30*/  UMOV UR5, UR4 ;  /* 0x0000000400057c82 */ /* 0x000fe20008000000 */
[----:B------:R-:W-:Y:S01]  /*0a40*/  UIADD3 UR4, UPT, UPT, UR4, 0x1, URZ ;  /* 0x0000000104047890 */ /* 0x000fe2000fffe0ff */
[----:B------:R-:W-:Y:S01]  /*0a50*/  IMAD R10, R5, R10, R2 ;  /* 0x0000000a050a7224 */ /* 0x000fe200078e0202 */
[----:B------:R-:W-:Y:S01]  /*0a60*/  UMOV UR10, 0x54442d18 ;  /* 0x54442d18000a7882 */ /* 0x000fe20000000000 */
[----:B------:R-:W-:Y:S01]  /*0a70*/  FSETP.NEU.AND P0, PT, R0, 1, PT ;  /* 0x3f8000000000780b */ /* 0x000fe20003f0d000 */
[----:B----4-:R-:W-:-:S12]  /*0a80*/  UISETP.NE.AND UP1, UPT, UR5, UR6, UPT ;  /* 0x000000060500728c */ /* 0x010fd8000bf25270 */
[----:B0123--:R-:W-:Y:S05]  /*0a90*/  @P0 BRA `(.L_x_8) ;  /* 0x0000000800b80947 */ /* 0x00ffea0003800000 */
[----:B------:R-:W4:Y:S01]  /*0aa0*/  LDCU UR11, c[0x0][0x398] ;  /* 0x00007300ff0b77ac */ /* 0x000f220008000800 */
[----:B------:R-:W-:-:S05]  /*0ab0*/  UMOV UR5, URZ ;  /* 0x000000ff00057c82 */ /* 0x000fca0008000000 */
.L_x_15:
[----:B------:R-:W5:Y:S01]  /*0ac0*/  S2UR UR7, SR_CgaCtaId ;  /* 0x00000000000779c3 */ /* 0x000f620000008800 */
[----:B------:R-:W-:Y:S01]  /*0ad0*/  UMOV UR6, 0x400 ;  /* 0x0000040000067882 */ /* 0x000fe20000000000 */
[----:B------:R-:W-:Y:S01]  /*0ae0*/  VIADD R0, R10, UR5 ;  /* 0x000000050a007c36 */ /* 0x000fe20008000000 */
[----:B---3--:R-:W-:Y:S01]  /*0af0*/  I2FP.F32.U32 R12, UR5 ;  /* 0x00000005000c7c45 */ /* 0x008fe20008201000 */
[----:B--2---:R-:W-:-:S04]  /*0b00*/  HFMA2 R13, -RZ, RZ, 1.875, 0 ;  /* 0x3f800000ff0d7431 */ /* 0x004fc800000001ff */
[----:B------:R-:W-:-:S05]  /*0b10*/  FFMA R12, R9, -0.5, R12 ;  /* 0xbf000000090c7823 */ /* 0x000fca000000000c */
[----:B------:R-:W-:Y:S01]  /*0b20*/  FSETP.NEU.AND P0, PT, R12, 1, PT ;  /* 0x3f8000000c00780b */ /* 0x000fe20003f0d000 */
[----:B-----5:R-:W-:-:S06]  /*0b30*/  ULEA UR6, UR7, UR6, 0x18 ;  /* 0x0000000607067291 */ /* 0x020fcc000f8ec0ff */
[----:B------:R-:W-:-:S06]  /*0b40*/  LEA R0, R0, UR6, 0x2 ;  /* 0x0000000600007c11 */ /* 0x000fcc000f8e10ff */
[----:B------:R-:W2:Y:S01]  /*0b50*/  LDS R0, [R0] ;  /* 0x0000000000007984 */ /* 0x000ea20000000800 */
[----:B------:R-:W-:Y:S05]  /*0b60*/  @!P0 BRA `(.L_x_9) ;  /* 0x00000004000c8947 */ /* 0x000fea0003800000 */
[----:B------:R-:W-:-:S13]  /*0b70*/  FSETP.NAN.AND P0, PT, |R12|, |R12|, PT ;  /* 0x4000000c0c00720b */ /* 0x000fda0003f08200 */
[----:B------:R-:W-:Y:S05]  /*0b80*/  @P0 BRA `(.L_x_10) ;  /* 0x0000000400000947 */ /* 0x000fea0003800000 */
[C---:B------:R-:W-:Y:S01]  /*0b90*/  FMUL R13, |R12|.reuse, 16777216 ;  /* 0x4b8000000c0d7820 */ /* 0x040fe20000400200 */
[C---:B------:R-:W-:Y:S01]  /*0ba0*/  FSETP.GEU.AND P0, PT, |R12|.reuse, 1.175494350822287508e-38, PT ;  /* 0x008000000c00780b */ /* 0x040fe20003f0e200 */
[----:B01----:R-:W-:Y:S01]  /*0bb0*/  IMAD.MOV.U32 R19, RZ, RZ, 0x3a2c32e4 ;  /* 0x3a2c32e4ff137424 */ /* 0x003fe200078e00ff */
[----:B------:R-:W-:Y:S02]  /*0bc0*/  FSETP.NEU.AND P3, PT, R12, RZ, PT ;  /* 0x000000ff0c00720b */ /* 0x000fe40003f6d000 */
[----:B------:R-:W-:-:S05]  /*0bd0*/  FSEL R13, R13, |R12|, !P0 ;  /* 0x4000000c0d0d7208 */ /* 0x000fca0004000000 */
[----:B------:R-:W-:-:S05]  /*0be0*/  VIADD R14, R13, 0xc0cafb0d ;  /* 0xc0cafb0d0d0e7836 */ /* 0x000fca0000000000 */
[----:B------:R-:W-:-:S04]  /*0bf0*/  LOP3.LUT R14, R14, 0xff800000, RZ, 0xc0, !PT ;  /* 0xff8000000e0e7812 */ /* 0x000fc800078ec0ff */
[-C--:B------:R-:W-:Y:S02]  /*0c00*/  IADD3 R13, PT, PT, R13, -R14.reuse, RZ ;  /* 0x8000000e0d0d7210 */ /* 0x080fe40007ffe0ff */
[----:B------:R-:W-:-:S03]  /*0c10*/  I2FP.F32.S32 R14, R14 ;  /* 0x0000000e000e7245 */ /* 0x000fc60000201400 */
[C---:B------:R-:W-:Y:S01]  /*0c20*/  FADD R16, R13.reuse, 1 ;  /* 0x3f8000000d107421 */ /* 0x040fe20000000000 */
[----:B------:R-:W-:Y:S01]  /*0c30*/  FADD R15, R13, -1 ;  /* 0xbf8000000d0f7421 */ /* 0x000fe20000000000 */
[----:B------:R-:W-:-:S03]  /*0c40*/  FSEL R13, RZ, -24, P0 ;  /* 0xc1c00000ff0d7808 */ /* 0x000fc60000000000 */
[----:B------:R-:W-:Y:S01]  /*0c50*/  FADD R17, R15, R15 ;  /* 0x0000000f0f117221 */ /* 0x000fe20000000000 */
[----:B------:R-:W0:Y:S01]  /*0c60*/  MUFU.RCP R16, R16 ;  /* 0x0000001000107308 */ /* 0x000e220000001000 */
[----:B------:R-:W-:Y:S02]  /*0c70*/  FFMA R13, R14, 1.1920928955078125e-07, R13 ;  /* 0x340000000e0d7823 */ /* 0x000fe4000000000d */
[----:B0-----:R-:W-:-:S04]  /*0c80*/  FMUL R18, R16, R17 ;  /* 0x0000001110127220 */ /* 0x001fc80000400000 */
[----:B------:R-:W-:Y:S01]  /*0c90*/  FADD R17, R15, -R18 ;  /* 0x800000120f117221 */ /* 0x000fe20000000000 */
[CC--:B------:R-:W-:Y:S01]  /*0ca0*/  FMUL R14, R18.reuse, R18.reuse ;  /* 0x00000012120e7220 */ /* 0x0c0fe20000400000 */
[----:B------:R-:W-:Y:S02]  /*0cb0*/  FFMA R22, R18, 1.4426950216293334961, R13 ;  /* 0x3fb8aa3b12167823 */ /* 0x000fe4000000000d */
[----:B------:R-:W-:Y:S01]  /*0cc0*/  FADD R20, R17, R17 ;  /* 0x0000001111147221 */ /* 0x000fe20000000000 */
[C---:B------:R-:W-:Y:S01]  /*0cd0*/  FFMA R17, R14.reuse, R19, 0.0032181653659790754318 ;  /* 0x3b52e7db0e117423 */ /* 0x040fe20000000013 */
[----:B------:R-:W-:Y:S02]  /*0ce0*/  FADD R13, R13, -R22 ;  /* 0x800000160d0d7221 */ /* 0x000fe40000000000 */
[----:B------:R-:W-:Y:S01]  /*0cf0*/  FFMA R15, R15, -R18, R20 ;  /* 0x800000120f0f7223 */ /* 0x000fe20000000014 */
[----:B------:R-:W-:Y:S01]  /*0d00*/  FFMA R17, R14, R17, 0.018033718690276145935 ;  /* 0x3c93bb730e117423 */ /* 0x000fe20000000011 */
[----:B------:R-:W-:-:S02]  /*0d10*/  FFMA R20, R18, 1.4426950216293334961, R13 ;  /* 0x3fb8aa3b12147823 */ /* 0x000fc4000000000d */
[----:B------:R-:W-:Y:S01]  /*0d20*/  FMUL R15, R16, R15 ;  /* 0x0000000f100f7220 */ /* 0x000fe20000400000 */
[----:B------:R-:W-:-:S03]  /*0d30*/  FFMA R17, R14, R17, 0.12022458761930465698 ;  /* 0x3df6384f0e117423 */ /* 0x000fc60000000011 */
[----:B------:R-:W-:Y:S01]  /*0d40*/  FFMA R13, R15, 1.4426950216293334961, R20 ;  /* 0x3fb8aa3b0f0d7823 */ /* 0x000fe20000000014 */
[----:B------:R-:W-:-:S03]  /*0d50*/  FMUL R17, R14, R17 ;  /* 0x000000110e117220 */ /* 0x000fc60000400000 */
[----:B------:R-:W-:Y:S01]  /*0d60*/  FFMA R16, R18, 1.9251366722983220825e-08, R13 ;  /* 0x32a55e3412107823 */ /* 0x000fe2000000000d */
[----:B------:R-:W-:-:S04]  /*0d70*/  FMUL R14, R17, 3 ;  /* 0x40400000110e7820 */ /* 0x000fc80000400000 */
[----:B------:R-:W-:-:S04]  /*0d80*/  FFMA R14, R15, R14, R16 ;  /* 0x0000000e0f0e7223 */ /* 0x000fc80000000010 */
[----:B------:R-:W-:Y:S01]  /*0d90*/  FFMA R17, R18, R17, R14 ;  /* 0x0000001112117223 */ /* 0x000fe2000000000e */
[----:B------:R-:W-:-:S03]  /*0da0*/  MOV R18, 0x391fcb8e ;  /* 0x391fcb8e00127802 */ /* 0x000fc60000000f00 */
[----:B------:R-:W-:-:S04]  /*0db0*/  FADD R13, R22, R17 ;  /* 0x00000011160d7221 */ /* 0x000fc80000000000 */
[----:B------:R-:W-:Y:S01]  /*0dc0*/  FMUL R14, R13, 2 ;  /* 0x400000000d0e7820 */ /* 0x000fe20000400000 */
[----:B------:R-:W-:-:S03]  /*0dd0*/  FADD R22, -R22, R13 ;  /* 0x0000000d16167221 */ /* 0x000fc60000000100 */
[----:B------:R-:W0:Y:S01]  /*0de0*/  FRND R15, R14 ;  /* 0x0000000e000f7307 */ /* 0x000e220000201000 */
[----:B------:R-:W-:Y:S01]  /*0df0*/  FADD R22, R17, -R22 ;  /* 0x8000001611167221 */ /* 0x000fe20000000000 */
[----:B------:R-:W-:Y:S01]  /*0e00*/  FFMA R13, R13, 2, -R14 ;  /* 0x400000000d0d7823 */ /* 0x000fe2000000080e */
[C---:B------:R-:W-:Y:S02]  /*0e10*/  FSETP.GT.AND P1, PT, |R14|.reuse, 152, PT ;  /* 0x431800000e00780b */ /* 0x040fe40003f24200 */
[----:B------:R-:W-:Y:S01]  /*0e20*/  FSETP.GEU.AND P2, PT, R14, RZ, PT ;  /* 0x000000ff0e00720b */ /* 0x000fe20003f4e000 */
[----:B------:R-:W-:Y:S02]  /*0e30*/  FFMA R22, R22, 2, R13 ;  /* 0x4000000016167823 */ /* 0x000fe4000000000d */
[----:B------:R-:W1:Y:S01]  /*0e40*/  F2I.NTZ R16, R14 ;  /* 0x0000000e00107305 */ /* 0x000e620000203100 */
[----:B0-----:R-:W-:Y:S01]  /*0e50*/  FADD R13, R14, -R15 ;  /* 0x8000000f0e0d7221 */ /* 0x001fe20000000000 */
[----:B------:R-:W-:-:S03]  /*0e60*/  FSETP.GT.AND P0, PT, R15, RZ, PT ;  /* 0x000000ff0f00720b */ /* 0x000fc60003f04000 */
[----:B------:R-:W-:Y:S01]  /*0e70*/  FADD R13, R13, R22 ;  /* 0x000000160d0d7221 */ /* 0x000fe20000000000 */
[----:B------:R-:W-:Y:S02]  /*0e80*/  SEL R15, RZ, 0x83000000, P0 ;  /* 0x83000000ff0f7807 */ /* 0x000fe40000000000 */
[----:B------:R-:W-:Y:S01]  /*0e90*/  FSETP.NEU.AND P0, PT, |R12|, +INF , PT ;  /* 0x7f8000000c00780b */ /* 0x000fe20003f0d200 */
[----:B------:R-:W-:Y:S02]  /*0ea0*/  FFMA R18, R13, R18, 0.0013391353422775864601 ;  /* 0x3aaf85ed0d127423 */ /* 0x000fe40000000012 */
[----:B-1----:R-:W-:Y:S01]  /*0eb0*/  IMAD R16, R16, 0x800000, -R15 ;  /* 0x0080000010107824 */ /* 0x002fe200078e0a0f */
[----:B------:R-:W-:Y:S01]  /*0ec0*/  IADD3 R15, PT, PT, R15, 0x7f000000, RZ ;  /* 0x7f0000000f0f7810 */ /* 0x000fe20007ffe0ff */
[----:B------:R-:W-:-:S04]  /*0ed0*/  FFMA R18, R13, R18, 0.0096188392490148544312 ;  /* 0x3c1d98560d127423 */ /* 0x000fc80000000012 */
[----:B------:R-:W-:-:S04]  /*0ee0*/  FFMA R18, R13, R18, 0.055503588169813156128 ;  /* 0x3d6357bb0d127423 */ /* 0x000fc80000000012 */
[----:B------:R-:W-:-:S04]  /*0ef0*/  FFMA R18, R13, R18, 0.24022644758224487305 ;  /* 0x3e75fdec0d127423 */ /* 0x000fc80000000012 */
[----:B------:R-:W-:-:S04]  /*0f00*/  FFMA R18, R13, R18, 0.69314718246459960938 ;  /* 0x3f3172180d127423 */ /* 0x000fc80000000012 */
[----:B------:R-:W-:Y:S01]  /*0f10*/  FFMA R18, R13, R18, 1 ;  /* 0x3f8000000d127423 */ /* 0x000fe20000000012 */
[----:B------:R-:W-:-:S03]  /*0f20*/  FSEL R13, RZ, +INF , !P2 ;  /* 0x7f800000ff0d7808 */ /* 0x000fc60005000000 */
[----:B------:R-:W-:-:S04]  /*0f30*/  FMUL R15, R15, R18 ;  /* 0x000000120f0f7220 */ /* 0x000fc80000400000 */
[----:B------:R-:W-:Y:S01]  /*0f40*/  @!P1 FMUL R13, R16, R15 ;  /* 0x0000000f100d9220 */ /* 0x000fe20000400000 */
[----:B------:R-:W-:Y:S06]  /*0f50*/  @P0 BRA P3, `(.L_x_9) ;  /* 0x0000000000100947 */ /* 0x000fec0001800000 */
[----:B------:R-:W-:-:S05]  /*0f60*/  FADD R12, R12, R12 ;  /* 0x0000000c0c0c7221 */ /* 0x000fca0000000000 */
[----:B------:R-:W-:Y:S01]  /*0f70*/  LOP3.LUT R13, R12, 0x7fffffff, RZ, 0xc0, !PT ;  /* 0x7fffffff0c0d7812 */ /* 0x000fe200078ec0ff */
[----:B------:R-:W-:Y:S06]  /*0f80*/  BRA `(.L_x_9) ;  /* 0x0000000000047947 */ /* 0x000fec0003800000 */
.L_x_10:
[----:B------:R-:W-:-:S07]  /*0f90*/  FADD R13, R12, 2 ;  /* 0x400000000c0d7421 */ /* 0x000fce0000000000 */
.L_x_9:
[----:B------:R-:W-:Y:S01]  /*0fa0*/  FADD R20, R13, 1 ;  /* 0x3f8000000d147421 */ /* 0x000fe20000000000 */
[----:B------:R-:W-:Y:S01]  /*0fb0*/  IMAD.MOV.U32 R14, RZ, RZ, 0x652b82fe ;  /* 0x652b82feff0e7424 */ /* 0x000fe200078e00ff */
[----:B01----:R-:W-:Y:S01]  /*0fc0*/  MOV R15, 0x3ff71547 ;  /* 0x3ff71547000f7802 */ /* 0x003fe20000000f00 */
[----:B------:R-:W-:Y:S01]  /*0fd0*/  UMOV UR6, 0xfefa39ef ;  /* 0xfefa39ef00067882 */ /* 0x000fe20000000000 */
[----:B------:R0:W1:Y:S01]  /*0fe0*/  F2F.F64.F32 R12, R20 ;  /* 0x00000014000c7310 */ /* 0x0000620000201800 */
[----:B------:R-:W-:-:S07]  /*0ff0*/  UMOV UR7, 0x3fe62e42 ;  /* 0x3fe62e4200077882 */ /* 0x000fce0000000000 */
[----:B------:R-:W3:Y:S01]  /*1000*/  MUFU.RCP64H R21, 6.283184051513671875 ;  /* 0x401921fb00157908 */ /* 0x000ee20000001800 */
[----:B0-----:R-:W-:Y:S01]  /*1010*/  IMAD.MOV.U32 R20, RZ, RZ, 0x1 ;  /* 0x00000001ff147424 */ /* 0x001fe200078e00ff */
[----:B-1----:R-:W-:-:S08]  /*1020*/  DMUL R12, R12, -0.5 ;  /* 0xbfe000000c0c7828 */ /* 0x002fd00000000000 */
[----:B------:R-:W-:Y:S02]  /*1030*/  DFMA R14, R12, R14, 6.75539944105574400000e+15 ;  /* 0x433800000c0e742b */ /* 0x000fe4000000000e */
[----:B------:R-:W-:-:S06]  /*1040*/  FSETP.GEU.AND P0, PT, |R13|, 4.1917929649353027344, PT ;  /* 0x4086232b0d00780b */ /* 0x000fcc0003f0e200 */
[----:B------:R-:W-:-:S08]  /*1050*/  DADD R18, R14, -6.75539944105574400000e+15 ;  /* 0xc33800000e127429 */ /* 0x000fd00000000000 */
[----:B------:R-:W-:Y:S01]  /*1060*/  DFMA R16, R18, -UR6, R12 ;  /* 0x8000000612107c2b */ /* 0x000fe2000800000c */
[----:B------:R-:W-:Y:S01]  /*1070*/  UMOV UR6, 0x3b39803f ;  /* 0x3b39803f00067882 */ /* 0x000fe20000000000 */
[----:B------:R-:W-:-:S06]  /*1080*/  UMOV UR7, 0x3c7abc9e ;  /* 0x3c7abc9e00077882 */ /* 0x000fcc0000000000 */
[----:B------:R-:W-:Y:S01]  /*1090*/  DFMA R18, R18, -UR6, R16 ;  /* 0x8000000612127c2b */ /* 0x000fe20008000010 */
[----:B------:R-:W-:Y:S01]  /*10a0*/  UMOV UR6, 0x69ce2bdf ;  /* 0x69ce2bdf00067882 */ /* 0x000fe20000000000 */
[----:B------:R-:W-:Y:S01]  /*10b0*/  IMAD.MOV.U32 R16, RZ, RZ, -0x35dec16 ;  /* 0xfca213eaff107424 */ /* 0x000fe200078e00ff */
[----:B------:R-:W-:Y:S01]  /*10c0*/  MOV R17, 0x3e928af3 ;  /* 0x3e928af300117802 */ /* 0x000fe20000000f00 */
[----:B------:R-:W-:-:S05]  /*10d0*/  UMOV UR7, 0x3e5ade15 ;  /* 0x3e5ade1500077882 */ /* 0x000fca0000000000 */
[----:B------:R-:W-:Y:S01]  /*10e0*/  DFMA R16, R18, UR6, R16 ;  /* 0x0000000612107c2b */ /* 0x000fe20008000010 */
[----:B------:R-:W-:Y:S01]  /*10f0*/  UMOV UR6, 0x62401315 ;  /* 0x6240131500067882 */ /* 0x000fe20000000000 */
[----:B------:R-:W-:-:S06]  /*1100*/  UMOV UR7, 0x3ec71dee ;  /* 0x3ec71dee00077882 */ /* 0x000fcc0000000000 */
[----:B------:R-:W-:Y:S01]  /*1110*/  DFMA R16, R18, R16, UR6 ;  /* 0x0000000612107e2b */ /* 0x000fe20008000010 */
        /* <DEDUP_REMOVED lines=16> */
[----:B------:R-:W-:Y:S01]  /*1220*/  IMAD.MOV.U32 R16, RZ, RZ, 0x54442d18 ;  /* 0x54442d18ff107424 */ /* 0x000fe200078e00ff */
[----:B------:R-:W-:Y:S01]  /*1230*/  MOV R17, 0x401921fb ;  /* 0x401921fb00117802 */ /* 0x000fe20000000f00 */
[----:B------:R-:W-:-:S04]  /*1240*/  UMOV UR7, 0x3fc55555 ;  /* 0x3fc5555500077882 */ /* 0x000fc80000000000 */
[----:B------:R-:W-:Y:S01]  /*1250*/  DFMA R24, R18, R24, UR6 ;  /* 0x0000000612187e2b */ /* 0x000fe20008000018 */
[----:B------:R-:W-:Y:S01]  /*1260*/  UMOV UR6, 0xb ;  /* 0x0000000b00067882 */ /* 0x000fe20000000000 */
[----:B---3--:R-:W-:Y:S01]  /*1270*/  DFMA R22, R20, -R16, 1 ;  /* 0x3ff000001416742b */ /* 0x008fe20000000810 */
[----:B------:R-:W-:-:S05]  /*1280*/  UMOV UR7, 0x3fe00000 ;  /* 0x3fe0000000077882 */ /* 0x000fca0000000000 */
[----:B------:R-:W-:Y:S02]  /*1290*/  DFMA R24, R18, R24, UR6 ;  /* 0x0000000612187e2b */ /* 0x000fe40008000018 */
[----:B------:R-:W-:-:S06]  /*12a0*/  DFMA R22, R22, R22, R22 ;  /* 0x000000161616722b */ /* 0x000fcc0000000016 */
[----:B------:R-:W-:Y:S02]  /*12b0*/  DFMA R24, R18, R24, 1 ;  /* 0x3ff000001218742b */ /* 0x000fe40000000018 */
[----:B------:R-:W-:Y:S01]  /*12c0*/  DFMA R22, R20, R22, R20 ;  /* 0x000000161416722b */ /* 0x000fe20000000014 */
[----:B--2---:R0:W1:Y:S05]  /*12d0*/  I2F.F64 R20, R0 ;  /* 0x0000000000147312 */ /* 0x00406a0000201c00 */
[----:B------:R-:W-:Y:S02]  /*12e0*/  DFMA R18, R18, R24, 1 ;  /* 0x3ff000001212742b */ /* 0x000fe40000000018 */
[----:B------:R-:W-:-:S08]  /*12f0*/  DFMA R24, R22, -R16, 1 ;  /* 0x3ff000001618742b */ /* 0x000fd00000000810 */
[----:B------:R-:W-:Y:S01]  /*1300*/  DFMA R22, R22, R24, R22 ;  /* 0x000000181616722b */ /* 0x000fe20000000016 */
[----:B------:R-:W-:Y:S01]  /*1310*/  LEA R25, R14, R19, 0x14 ;  /* 0x000000130e197211 */ /* 0x000fe200078ea0ff */
[----:B------:R-:W-:Y:S01]  /*1320*/  IMAD.MOV.U32 R24, RZ, RZ, R18 ;  /* 0x000000ffff187224 */ /* 0x000fe200078e0012 */
[----:B01----:R-:W-:Y:S08]  /*1330*/  @!P0 BRA `(.L_x_11) ;  /* 0x0000000000348947 */ /* 0x003ff00003800000 */
[----:B------:R-:W-:Y:S01]  /*1340*/  FSETP.GEU.AND P1, PT, |R13|, 4.2275390625, PT ;  /* 0x408748000d00780b */ /* 0x000fe20003f2e200 */
[C---:B------:R-:W-:Y:S02]  /*1350*/  DADD R24, R12.reuse, +INF ;  /* 0x7ff000000c187429 */ /* 0x040fe40000000000 */
[----:B------:R-:W-:-:S08]  /*1360*/  DSETP.GEU.AND P0, PT, R12, RZ, PT ;  /* 0x000000ff0c00722a */ /* 0x000fd00003f0e000 */
[----:B------:R-:W-:Y:S02]  /*1370*/  FSEL R24, R24, RZ, P0 ;  /* 0x000000ff18187208 */ /* 0x000fe40000000000 */
[----:B------:R-:W-:Y:S01]  /*1380*/  FSEL R25, R25, RZ, P0 ;  /* 0x000000ff19197208 */ /* 0x000fe20000000000 */
[----:B------:R-:W-:Y:S06]  /*1390*/  @P1 BRA `(.L_x_11) ;  /* 0x00000000001c1947 */ /* 0x000fec0003800000 */
[----:B------:R-:W-:Y:S02]  /*13a0*/  LEA.HI R0, R14, R14, RZ, 0x1 ;  /* 0x0000000e0e007211 */ /* 0x000fe400078f08ff */
[----:B------:R-:W-:Y:S02]  /*13b0*/  MOV R24, RZ ;  /* 0x000000ff00187202 */ /* 0x000fe40000000f00 */
[----:B------:R-:W-:-:S04]  /*13c0*/  SHF.R.S32.HI R13, RZ, 0x1, R0 ;  /* 0x00000001ff0d7819 */ /* 0x000fc80000011400 */
[----:B------:R-:W-:Y:S01]  /*13d0*/  IADD3 R14, PT, PT, R14, -R13, RZ ;  /* 0x8000000d0e0e7210 */ /* 0x000fe20007ffe0ff */
[----:B------:R-:W-:-:S03]  /*13e0*/  IMAD R19, R13, 0x100000, R19 ;  /* 0x001000000d137824 */ /* 0x000fc600078e0213 */
[----:B------:R-:W-:-:S06]  /*13f0*/  LEA R25, R14, 0x3ff00000, 0x14 ;  /* 0x3ff000000e197811 */ /* 0x000fcc00078ea0ff */
[----:B------:R-:W-:-:S11]  /*1400*/  DMUL R24, R18, R24 ;  /* 0x0000001812187228 */ /* 0x000fd60000000000 */
.L_x_11:
[----:B------:R-:W-:Y:S01]  /*1410*/  DMUL R20, R20, R24 ;  /* 0x0000001814147228 */ /* 0x000fe20000000000 */
[----:B------:R-:W-:Y:S07]  /*1420*/  BSSY.RECONVERGENT B0, `(.L_x_12) ;  /* 0x000000e000007945 */ /* 0x000fee0003800200 */
[----:B------:R-:W-:Y:S02]  /*1430*/  DMUL R12, R20, R22 ;  /* 0x00000016140c7228 */ /* 0x000fe40000000000 */
[----:B------:R-:W-:-:S06]  /*1440*/  FSETP.GEU.AND P1, PT, |R21|, 6.5827683646048100446e-37, PT ;  /* 0x036000001500780b */ /* 0x000fcc0003f2e200 */
[----:B------:R-:W-:-:S08]  /*1450*/  DFMA R16, R12, -R16, R20 ;  /* 0x800000100c10722b */ /* 0x000fd00000000014 */
[----:B------:R-:W-:-:S10]  /*1460*/  DFMA R12, R22, R16, R12 ;  /* 0x00000010160c722b */ /* 0x000fd4000000000c */
[----:B------:R-:W-:-:S05]  /*1470*/  FFMA R0, RZ, 2.3926990032196044922, R13 ;  /* 0x401921fbff007823 */ /* 0x000fca000000000d */
[----:B------:R-:W-:-:S13]  /*1480*/  FSETP.GT.AND P0, PT, |R0|, 1.469367938527859385e-39, PT ;  /* 0x001000000000780b */ /* 0x000fda0003f04200 */
[----:B------:R-:W-:Y:S05]  /*1490*/  @P0 BRA P1, `(.L_x_13) ;  /* 0x0000000000180947 */ /* 0x000fea0000800000 */
[----:B------:R-:W-:Y:S01]  /*14a0*/  IMAD.MOV.U32 R12, RZ, RZ, R20 ;  /* 0x000000ffff0c7224 */ /* 0x000fe200078e0014 */
[----:B------:R-:W-:Y:S02]  /*14b0*/  MOV R13, R21 ;  /* 0x00000015000d7202 */ /* 0x000fe40000000f00 */
[----:B------:R-:W-:-:S07]  /*14c0*/  MOV R0, 0x14e0 ;  /* 0x000014e000007802 */ /* 0x000fce0000000f00 */
[----:B----4-:R-:W-:Y:S05]  /*14d0*/  CALL.REL.NOINC `($__internal_0_$__cuda_sm20_div_rn_f64_full) ;  /* 0x0000001000207944 */ /* 0x010fea0003c00000 */
[----:B------:R-:W-:Y:S01]  /*14e0*/  IMAD.MOV.U32 R12, RZ, RZ, R20 ;  /* 0x000000ffff0c7224 */ /* 0x000fe200078e0014 */
[----:B------:R-:W-:-:S07]  /*14f0*/  MOV R13, R21 ;  /* 0x00000015000d7202 */ /* 0x000fce0000000f00 */
.L_x_13:
[----:B----4-:R-:W-:Y:S05]  /*1500*/  BSYNC.RECONVERGENT B0 ;  /* 0x0000000000007941 */ /* 0x010fea0003800200 */
.L_x_12:
[----:B------:R-:W0:Y:S01]  /*1510*/  F2F.F64.F32 R14, R7 ;  /* 0x00000007000e7310 */ /* 0x000e220000201800 */
[----:B------:R-:W-:Y:S01]  /*1520*/  UISETP.NE.AND UP0, UPT, UR5, UR11, UPT ;  /* 0x0000000b0500728c */ /* 0x000fe2000bf05270 */
[----:B0-----:R-:W-:-:S06]  /*1530*/  DADD R14, R14, R12 ;  /* 0x000000000e0e7229 */ /* 0x001fcc000000000c */
[----:B------:R2:W3:Y:S02]  /*1540*/  F2F.F32.F64 R7, R14 ;  /* 0x0000000e00077310 */ /* 0x0004e40000301000 */
[----:B------:R-:W-:Y:S05]  /*1550*/  BRA.U !UP0, `(.L_x_14) ;  /* 0x0000000d08c07547 */ /* 0x000fea000b800000 */
[----:B------:R-:W-:Y:S01]  /*1560*/  UIADD3 UR5, UPT, UPT, UR5, 0x1, URZ ;  /* 0x0000000105057890 */ /* 0x000fe2000fffe0ff */
[----:B------:R-:W-:Y:S11]  /*1570*/  BRA `(.L_x_15) ;  /* 0xfffffff400507947 */ /* 0x000ff6000383ffff */
.L_x_8:
[C---:B--23--:R-:W-:Y:S01]  /*1580*/  FMUL R13, |R0|.reuse, 16777216 ;  /* 0x4b800000000d7820 */ /* 0x04cfe20000400200 */
[C---:B------:R-:W-:Y:S01]  /*1590*/  FSETP.GEU.AND P0, PT, |R0|.reuse, 1.175494350822287508e-38, PT ;  /* 0x008000000000780b */ /* 0x040fe20003f0e200 */
[----:B01----:R-:W-:Y:S01]  /*15a0*/  IMAD.MOV.U32 R18, RZ, RZ, 0x3a2c32e4 ;  /* 0x3a2c32e4ff127424 */ /* 0x003fe200078e00ff */
[----:B------:R-:W0:Y:S01]  /*15b0*/  S2UR UR6, SR_CgaCtaId ;  /* 0x00000000000679c3 */ /* 0x000e220000008800 */
[C---:B------:R-:W-:Y:S01]  /*15c0*/  FSETP.NEU.AND P2, PT, R0.reuse, RZ, PT ;  /* 0x000000ff0000720b */ /* 0x040fe20003f4d000 */
[----:B------:R-:W-:Y:S01]  /*15d0*/  FADD R26, R0, R0 ;  /* 0x00000000001a7221 */ /* 0x000fe20000000000 */
[----:B------:R-:W-:Y:S01]  /*15e0*/  FSEL R13, R13, |R0|, !P0 ;  /* 0x400000000d0d7208 */ /* 0x000fe20004000000 */
[----:B------:R-:W-:Y:S01]  /*15f0*/  UMOV UR5, 0x400 ;  /* 0x0000040000057882 */ /* 0x000fe20000000000 */
[----:B------:R-:W-:Y:S02]  /*1600*/  IMAD.MOV.U32 R27, RZ, RZ, R8 ;  /* 0x000000ffff1b7224 */ /* 0x000fe400078e0008 */
[----:B------:R-:W-:Y:S01]  /*1610*/  LOP3.LUT R26, R26, 0x7fffffff, RZ, 0xc0, !PT ;  /* 0x7fffffff1a1a7812 */ /* 0x000fe200078ec0ff */
[----:B------:R-:W-:-:S05]  /*1620*/  VIADD R12, R13, 0xc0cafb0d ;  /* 0xc0cafb0d0d0c7836 */ /* 0x000fca0000000000 */
[----:B------:R-:W-:-:S04]  /*1630*/  LOP3.LUT R12, R12, 0xff800000, RZ, 0xc0, !PT ;  /* 0xff8000000c0c7812 */ /* 0x000fc800078ec0ff */
[-C--:B------:R-:W-:Y:S02]  /*1640*/  IADD3 R13, PT, PT, R13, -R12.reuse, RZ ;  /* 0x8000000c0d0d7210 */ /* 0x080fe40007ffe0ff */
[----:B------:R-:W-:-:S03]  /*1650*/  I2FP.F32.S32 R12, R12 ;  /* 0x0000000c000c7245 */ /* 0x000fc60000201400 */
[C---:B------:R-:W-:Y:S01]  /*1660*/  FADD R15, R13.reuse, 1 ;  /* 0x3f8000000d0f7421 */ /* 0x040fe20000000000 */
[----:B------:R-:W-:Y:S01]  /*1670*/  FADD R14, R13, -1 ;  /* 0xbf8000000d0e7421 */ /* 0x000fe20000000000 */
[----:B------:R-:W-:Y:S01]  /*1680*/  FSEL R13, RZ, -24, P0 ;  /* 0xc1c00000ff0d7808 */ /* 0x000fe20000000000 */
[----:B0-----:R-:W-:Y:S02]  /*1690*/  ULEA UR5, UR6, UR5, 0x18 ;  /* 0x0000000506057291 */ /* 0x001fe4000f8ec0ff */
[----:B------:R-:W-:Y:S01]  /*16a0*/  FADD R16, R14, R14 ;  /* 0x0000000e0e107221 */ /* 0x000fe20000000000 */
[----:B------:R-:W0:Y:S01]  /*16b0*/  MUFU.RCP R15, R15 ;  /* 0x0000000f000f7308 */ /* 0x000e220000001000 */
[----:B------:R-:W-:Y:S02]  /*16c0*/  FFMA R12, R12, 1.1920928955078125e-07, R13 ;  /* 0x340000000c0c7823 */ /* 0x000fe4000000000d */
[----:B------:R-:W-:Y:S01]  /*16d0*/  LEA R10, R10, UR5, 0x2 ;  /* 0x000000050a0a7c11 */ /* 0x000fe2000f8e10ff */
[----:B------:R-:W-:Y:S01]  /*16e0*/  UMOV UR5, 0xffffffff ;  /* 0xffffffff00057882 */ /* 0x000fe20000000000 */
        /* <DEDUP_REMOVED lines=16> */
[----:B------:R-:W-:Y:S01]  /*17f0*/  FFMA R13, R14, R13, R15 ;  /* 0x0000000d0e0d7223 */ /* 0x000fe2000000000f */
[----:B------:R-:W-:-:S03]  /*1800*/  MOV R15, 0x391fcb8e ;  /* 0x391fcb8e000f7802 */ /* 0x000fc60000000f00 */
[----:B------:R-:W-:-:S04]  /*1810*/  FFMA R16, R17, R16, R13 ;  /* 0x0000001011107223 */ /* 0x000fc8000000000d */
[----:B------:R-:W-:-:S04]  /*1820*/  FADD R12, R21, R16 ;  /* 0x00000010150c7221 */ /* 0x000fc80000000000 */
[----:B------:R-:W-:Y:S01]  /*1830*/  FMUL R13, R12, 2 ;  /* 0x400000000c0d7820 */ /* 0x000fe20000400000 */
[----:B------:R-:W-:-:S03]  /*1840*/  FADD R21, -R21, R12 ;  /* 0x0000000c15157221 */ /* 0x000fc60000000100 */
[----:B------:R-:W0:Y:S01]  /*1850*/  FRND R14, R13 ;  /* 0x0000000d000e7307 */ /* 0x000e220000201000 */
[----:B------:R-:W-:Y:S01]  /*1860*/  FADD R21, R16, -R21 ;  /* 0x8000001510157221 */ /* 0x000fe20000000000 */
[----:B------:R-:W-:Y:S01]  /*1870*/  FFMA R12, R12, 2, -R13 ;  /* 0x400000000c0c7823 */ /* 0x000fe2000000080d */
[----:B------:R-:W-:-:S03]  /*1880*/  FSETP.GT.AND P1, PT, |R13|, 152, PT ;  /* 0x431800000d00780b */ /* 0x000fc60003f24200 */
[----:B------:R-:W-:Y:S01]  /*1890*/  FFMA R21, R21, 2, R12 ;  /* 0x4000000015157823 */ /* 0x000fe2000000000c */
[----:B0-----:R-:W-:Y:S01]  /*18a0*/  FADD R12, R13, -R14 ;  /* 0x8000000e0d0c7221 */ /* 0x001fe20000000000 */
[----:B------:R-:W-:-:S03]  /*18b0*/  FSETP.GT.AND P0, PT, R14, RZ, PT ;  /* 0x000000ff0e00720b */ /* 0x000fc60003f04000 */
[----:B------:R-:W-:Y:S01]  /*18c0*/  FADD R12, R12, R21 ;  /* 0x000000150c0c7221 */ /* 0x000fe20000000000 */
[----:B------:R-:W-:Y:S02]  /*18d0*/  SEL R14, RZ, 0x83000000, P0 ;  /* 0x83000000ff0e7807 */ /* 0x000fe40000000000 */
[----:B------:R-:W-:Y:S01]  /*18e0*/  FSETP.GEU.AND P0, PT, R13, RZ, PT ;  /* 0x000000ff0d00720b */ /* 0x000fe20003f0e000 */
[----:B------:R-:W-:Y:S02]  /*18f0*/  FFMA R15, R12, R15, 0.0013391353422775864601 ;  /* 0x3aaf85ed0c0f7423 */ /* 0x000fe4000000000f */
[----:B------:R-:W-:Y:S02]  /*1900*/  VIADD R16, R14, 0x7f000000 ;  /* 0x7f0000000e107836 */ /* 0x000fe40000000000 */
[C---:B------:R-:W-:Y:S02]  /*1910*/  FFMA R17, R12.reuse, R15, 0.0096188392490148544312 ;  /* 0x3c1d98560c117423 */ /* 0x040fe4000000000f */
[----:B------:R0:W1:Y:S02]  /*1920*/  F2I.NTZ R15, R13 ;  /* 0x0000000d000f7305 */ /* 0x0000640000203100 */
[----:B------:R-:W-:-:S04]  /*1930*/  FFMA R17, R12, R17, 0.055503588169813156128 ;  /* 0x3d6357bb0c117423 */ /* 0x000fc80000000011 */
[----:B------:R-:W-:Y:S01]  /*1940*/  FFMA R17, R12, R17, 0.24022644758224487305 ;  /* 0x3e75fdec0c117423 */ /* 0x000fe20000000011 */
[----:B0-----:R-:W-:-:S03]  /*1950*/  FSEL R13, RZ, +INF , !P0 ;  /* 0x7f800000ff0d7808 */ /* 0x001fc60004000000 */
[----:B------:R-:W-:Y:S01]  /*1960*/  FFMA R17, R12, R17, 0.69314718246459960938 ;  /* 0x3f3172180c117423 */ /* 0x000fe20000000011 */
[----:B------:R-:W-:-:S03]  /*1970*/  FSETP.NAN.AND P0, PT, |R0|, |R0|, PT ;  /* 0x400000000000720b */ /* 0x000fc60003f08200 */
[----:B------:R-:W-:Y:S01]  /*1980*/  FFMA R17, R12, R17, 1 ;  /* 0x3f8000000c117423 */ /* 0x000fe20000000011 */
[----:B-1----:R-:W-:-:S03]  /*1990*/  LEA R15, R15, -R14, 0x17 ;  /* 0x8000000e0f0f7211 */ /* 0x002fc600078eb8ff */
[----:B------:R-:W-:-:S04]  /*19a0*/  FMUL R16, R16, R17 ;  /* 0x0000001110107220 */ /* 0x000fc80000400000 */
[----:B------:R-:W-:Y:S01]  /*19b0*/  @!P1 FMUL R13, R15, R16 ;  /* 0x000000100f0d9220 */ /* 0x000fe20000400000 */
[----:B------:R-:W-:-:S04]  /*19c0*/  FSETP.NEU.AND P1, PT, |R0|, +INF , PT ;  /* 0x7f8000000000780b */ /* 0x000fc80003f2d200 */
[----:B------:R-:W-:Y:S01]  /*19d0*/  @P2 FSEL R26, R26, R13, !P1 ;  /* 0x0000000d1a1a2208 */ /* 0x000fe20004800000 */
[----:B------:R-:W-:-:S08]  /*19e0*/  @P0 FADD R26, R0, 2 ;  /* 0x40000000001a0421 */ /* 0x000fd00000000000 */
.L_x_20:
[----:B------:R-:W-:Y:S01]  /*19f0*/  UIADD3 UR5, UPT, UPT, UR5, 0x1, URZ ;  /* 0x0000000105057890 */ /* 0x000fe2000fffe0ff */
[----:B------:R-:W-:-:S05]  /*1a00*/  HFMA2 R13, -RZ, RZ, 1.875, 0 ;  /* 0x3f800000ff0d7431 */ /* 0x000fca00000001ff */
[----:B------:R-:W-:-:S05]  /*1a10*/  I2FP.F32.U32 R0, UR5 ;  /* 0x0000000500007c45 */ /* 0x000fca0008201000 */
[----:B------:R-:W-:-:S05]  /*1a20*/  FFMA R0, R9, -0.5, R0 ;  /* 0xbf00000009007823 */ /* 0x000fca0000000000 */
[----:B------:R-:W-:-:S13]  /*1a30*/  FSETP.NEU.AND P0, PT, R0, 1, PT ;  /* 0x3f8000000000780b */ /* 0x000fda0003f0d000 */
[----:B01----:R-:W-:Y:S05]  /*1a40*/  @!P0 BRA `(.L_x_16) ;  /* 0x0000000400048947 */ /* 0x003fea0003800000 */
[----:B------:R-:W-:-:S13]  /*1a50*/  FSETP.NAN.AND P0, PT, |R0|, |R0|, PT ;  /* 0x400000000000720b */ /* 0x000fda0003f08200 */
[----:B------:R-:W-:Y:S01]  /*1a60*/  @P0 FADD R13, R0, 2 ;  /* 0x40000000000d0421 */ /* 0x000fe20000000000 */
[----:B------:R-:W-:Y:S06]  /*1a70*/  @P0 BRA `(.L_x_16) ;  /* 0x0000000000f80947 */ /* 0x000fec0003800000 */
[C---:B------:R-:W-:Y:S01]  /*1a80*/  FMUL R13, |R0|.reuse, 16777216 ;  /* 0x4b800000000d7820 */ /* 0x040fe20000400200 */
[----:B------:R-:W-:Y:S01]  /*1a90*/  FSETP.GEU.AND P0, PT, |R0|, 1.175494350822287508e-38, PT ;  /* 0x008000000000780b */ /* 0x000fe20003f0e200 */
[----:B------:R-:W-:-:S03]  /*1aa0*/  IMAD.MOV.U32 R20, RZ, RZ, 0x3a2c32e4 ;  /* 0x3a2c32e4ff147424 */ /* 0x000fc600078e00ff */
[----:B------:R-:W-:-:S05]  /*1ab0*/  FSEL R13, R13, |R0|, !P0 ;  /* 0x400000000d0d7208 */ /* 0x000fca0004000000 */
[----:B------:R-:W-:-:S05]  /*1ac0*/  VIADD R12, R13, 0xc0cafb0d ;  /* 0xc0cafb0d0d0c7836 */ /* 0x000fca0000000000 */
[----:B------:R-:W-:-:S04]  /*1ad0*/  LOP3.LUT R12, R12, 0xff800000, RZ, 0xc0, !PT ;  /* 0xff8000000c0c7812 */ /* 0x000fc800078ec0ff */
[-C--:B------:R-:W-:Y:S02]  /*1ae0*/  IADD3 R13, PT, PT, R13, -R12.reuse, RZ ;  /* 0x8000000c0d0d7210 */ /* 0x080fe40007ffe0ff */
[----:B------:R-:W-:-:S03]  /*1af0*/  I2FP.F32.S32 R12, R12 ;  /* 0x0000000c000c7245 */ /* 0x000fc60000201400 */
[C---:B------:R-:W-:Y:S01]  /*1b00*/  FADD R15, R13.reuse, 1 ;  /* 0x3f8000000d0f7421 */ /* 0x040fe20000000000 */
[----:B------:R-:W-:Y:S01]  /*1b10*/  FADD R14, R13, -1 ;  /* 0xbf8000000d0e7421 */ /* 0x000fe20000000000 */
[----:B------:R-:W-:Y:S02]  /*1b20*/  FSEL R13, RZ, -24, P0 ;  /* 0xc1c00000ff0d7808 */ /* 0x000fe40000000000 */
[----:B------:R-:W-:Y:S01]  /*1b30*/  FSETP.NEU.AND P0, PT, |R0|, +INF , PT ;  /* 0x7f8000000000780b */ /* 0x000fe20003f0d200 */
[----:B------:R-:W-:Y:S01]  /*1b40*/  FADD R16, R14, R14 ;  /* 0x0000000e0e107221 */ /* 0x000fe20000000000 */
[----:B------:R-:W0:Y:S01]  /*1b50*/  MUFU.RCP R15, R15 ;  /* 0x0000000f000f7308 */ /* 0x000e220000001000 */
[----:B------:R-:W-:Y:S01]  /*1b60*/  FFMA R13, R12, 1.1920928955078125e-07, R13 ;  /* 0x340000000c0d7823 */ /* 0x000fe2000000000d */
[----:B------:R-:W-:-:S13]  /*1b70*/  FSETP.NEU.AND P0, PT, R0, RZ, P0 ;  /* 0x000000ff0000720b */ /* 0x000fda000070d000 */
[----:B------:R-:W-:Y:S01]  /*1b80*/  @!P0 FADD R0, R0, R0 ;  /* 0x0000000000008221 */ /* 0x000fe20000000000 */
[----:B0-----:R-:W-:-:S04]  /*1b90*/  FMUL R16, R15, R16 ;  /* 0x000000100f107220 */ /* 0x001fc80000400000 */
[----:B------:R-:W-:Y:S01]  /*1ba0*/  FADD R18, R14, -R16 ;  /* 0x800000100e127221 */ /* 0x000fe20000000000 */
[C---:B------:R-:W-:Y:S01]  /*1bb0*/  FMUL R17, R16.reuse, R16 ;  /* 0x0000001010117220 */ /* 0x040fe20000400000 */
[----:B------:R-:W-:Y:S02]  /*1bc0*/  FFMA R12, R16, 1.4426950216293334961, R13 ;  /* 0x3fb8aa3b100c7823 */ /* 0x000fe4000000000d */
[----:B------:R-:W-:Y:S01]  /*1bd0*/  FADD R19, R18, R18 ;  /* 0x0000001212137221 */ /* 0x000fe20000000000 */
[----:B------:R-:W-:Y:S01]  /*1be0*/  FFMA R18, R17, R20, 0.0032181653659790754318 ;  /* 0x3b52e7db11127423 */ /* 0x000fe20000000014 */
        /* <DEDUP_REMOVED lines=11> */
[----:B------:R-:W-:-:S04]  /*1ca0*/  FFMA R17, R16, R17, R14 ;  /* 0x0000001110117223 */ /* 0x000fc8000000000e */
[----:B------:R-:W-:-:S04]  /*1cb0*/  FADD R13, R12, R17 ;  /* 0x000000110c0d7221 */ /* 0x000fc80000000000 */
[----:B------:R-:W-:Y:S01]  /*1cc0*/  FMUL R14, R13, 2 ;  /* 0x400000000d0e7820 */ /* 0x000fe20000400000 */
[----:B------:R-:W-:-:S03]  /*1cd0*/  FADD R12, -R12, R13 ;  /* 0x0000000d0c0c7221 */ /* 0x000fc60000000100 */
[----:B------:R-:W0:Y:S01]  /*1ce0*/  FRND R15, R14 ;  /* 0x0000000e000f7307 */ /* 0x000e220000201000 */
[----:B------:R-:W-:Y:S01]  /*1cf0*/  FADD R12, R17, -R12 ;  /* 0x8000000c110c7221 */ /* 0x000fe20000000000 */
[----:B------:R-:W-:Y:S01]  /*1d00*/  FFMA R13, R13, 2, -R14 ;  /* 0x400000000d0d7823 */ /* 0x000fe2000000080e */
[----:B------:R-:W-:Y:S02]  /*1d10*/  MOV R17, 0x391fcb8e ;  /* 0x391fcb8e00117802 */ /* 0x000fe40000000f00 */
[----:B------:R-:W-:Y:S01]  /*1d20*/  FSETP.GT.AND P2, PT, |R14|, 152, PT ;  /* 0x431800000e00780b */ /* 0x000fe20003f44200 */
[----:B------:R-:W-:Y:S02]  /*1d30*/  FFMA R13, R12, 2, R13 ;  /* 0x400000000c0d7823 */ /* 0x000fe4000000000d */
[----:B------:R-:W1:Y:S01]  /*1d40*/  F2I.NTZ R16, R14 ;  /* 0x0000000e00107305 */ /* 0x000e620000203100 */
[----:B0-----:R-:W-:Y:S01]  /*1d50*/  FADD R12, R14, -R15 ;  /* 0x8000000f0e0c7221 */ /* 0x001fe20000000000 */
[----:B------:R-:W-:-:S03]  /*1d60*/  FSETP.GT.AND P1, PT, R15, RZ, PT ;  /* 0x000000ff0f00720b */ /* 0x000fc60003f24000 */
[----:B------:R-:W-:-:S04]  /*1d70*/  FADD R12, R12, R13 ;  /* 0x0000000d0c0c7221 */ /* 0x000fc80000000000 */
[----:B------:R-:W-:-:S04]  /*1d80*/  FFMA R13, R12, R17, 0.0013391353422775864601 ;  /* 0x3aaf85ed0c0d7423 */ /* 0x000fc80000000011 */
[----:B------:R-:W-:-:S04]  /*1d90*/  FFMA R13, R12, R13, 0.0096188392490148544312 ;  /* 0x3c1d98560c0d7423 */ /* 0x000fc8000000000d */
[----:B------:R-:W-:-:S04]  /*1da0*/  FFMA R13, R12, R13, 0.055503588169813156128 ;  /* 0x3d6357bb0c0d7423 */ /* 0x000fc8000000000d */
[----:B------:R-:W-:Y:S01]  /*1db0*/  FFMA R15, R12, R13, 0.24022644758224487305 ;  /* 0x3e75fdec0c0f7423 */ /* 0x000fe2000000000d */
[----:B------:R-:W-:Y:S02]  /*1dc0*/  SEL R13, RZ, 0x83000000, P1 ;  /* 0x83000000ff0d7807 */ /* 0x000fe40000800000 */
[----:B------:R-:W-:Y:S01]  /*1dd0*/  FSETP.GEU.AND P1, PT, R14, RZ, PT ;  /* 0x000000ff0e00720b */ /* 0x000fe20003f2e000 */
[----:B------:R-:W-:Y:S01]  /*1de0*/  FFMA R17, R12, R15, 0.69314718246459960938 ;  /* 0x3f3172180c117423 */ /* 0x000fe2000000000f */
[----:B-1----:R-:W-:Y:S01]  /*1df0*/  LEA R16, R16, -R13, 0x17 ;  /* 0x8000000d10107211 */ /* 0x002fe200078eb8ff */
[----:B------:R-:W-:Y:S01]  /*1e00*/  VIADD R15, R13, 0x7f000000 ;  /* 0x7f0000000d0f7836 */ /* 0x000fe20000000000 */
[----:B------:R-:W-:Y:S01]  /*1e10*/  FSEL R13, RZ, +INF , !P1 ;  /* 0x7f800000ff0d7808 */ /* 0x000fe20004800000 */
[----:B------:R-:W-:-:S04]  /*1e20*/  FFMA R12, R12, R17, 1 ;  /* 0x3f8000000c0c7423 */ /* 0x000fc80000000011 */
[----:B------:R-:W-:-:S04]  /*1e30*/  FMUL R15, R15, R12 ;  /* 0x0000000c0f0f7220 */ /* 0x000fc80000400000 */
[----:B------:R-:W-:Y:S01]  /*1e40*/  @!P2 FMUL R13, R16, R15 ;  /* 0x0000000f100da220 */ /* 0x000fe20000400000 */
[----:B------:R-:W-:-:S07]  /*1e50*/  @!P0 LOP3.LUT R13, R0, 0x7fffffff, RZ, 0xc0, !PT ;  /* 0x7fffffff000d8812 */ /* 0x000fce00078ec0ff */
.L_x_16:
[----:B------:R-:W-:Y:S01]  /*1e60*/  FADD R0, R26, R13 ;  /* 0x0000000d1a007221 */ /* 0x000fe20000000000 */
[----:B------:R-:W-:Y:S01]  /*1e70*/  IMAD.MOV.U32 R12, RZ, RZ, 0x652b82fe ;  /* 0x652b82feff0c7424 */ /* 0x000fe200078e00ff */
[----:B------:R-:W-:Y:S01]  /*1e80*/  MOV R13, 0x3ff71547 ;  /* 0x3ff71547000d7802 */ /* 0x000fe20000000f00 */
[----:B------:R-:W-:Y:S01]  /*1e90*/  UMOV UR6, 0xfefa39ef ;  /* 0xfefa39ef00067882 */ /* 0x000fe20000000000 */
[----:B------:R0:W1:Y:S01]  /*1ea0*/  F2F.F64.F32 R14, R0 ;  /* 0x00000000000e7310 */ /* 0x0000620000201800 */
[----:B------:R-:W-:Y:S01]  /*1eb0*/  UMOV UR7, 0x3fe62e42 ;  /* 0x3fe62e4200077882 */ /* 0x000fe20000000000 */
[----:B0-----:R0:W2:Y:S06]  /*1ec0*/  LDS R0, [R10] ;  /* 0x000000000a007984 */ /* 0x0010ac0000000800 */
[----:B------:R-:W3:Y:S01]  /*1ed0*/  MUFU.RCP64H R22, 6.283184051513671875 ;  /* 0x401921fb00167908 */ /* 0x000ee20000001800 */
        /* <DEDUP_REMOVED lines=36> */
[----:B------:R-:W-:-:S08]  /*2120*/  DFMA R18, R16, R18, UR6 ;  /* 0x0000000610127e2b */ /* 0x000fd00008000012 */
[----:B------:R-:W-:-:S08]  /*2130*/  DFMA R18, R16, R18, 1 ;  /* 0x3ff000001012742b */ /* 0x000fd00000000012 */
[----:B------:R-:W-:Y:S01]  /*2140*/  DFMA R20, R16, R18, 1 ;  /* 0x3ff000001014742b */ /* 0x000fe20000000012 */
[----:B------:R-:W-:Y:S01]  /*2150*/  MOV R18, 0x54442d18 ;  /* 0x54442d1800127802 */ /* 0x000fe20000000f00 */
[----:B------:R-:W-:-:S08]  /*2160*/  IMAD.MOV.U32 R19, RZ, RZ, 0x401921fb ;  /* 0x401921fbff137424 */ /* 0x000fd000078e00ff */
[----:B------:R-:W-:Y:S01]  /*2170*/  IMAD R17, R12, 0x100000, R21 ;  /* 0x001000000c117824 */ /* 0x000fe200078e0215 */
[----:B------:R-:W-:Y:S01]  /*2180*/  MOV R16, R20 ;  /* 0x0000001400107202 */ /* 0x000fe20000000f00 */
[----:B0-23--:R-:W-:Y:S06]  /*2190*/  @!P0 BRA `(.L_x_17) ;  /* 0x0000000000348947 */ /* 0x00dfec0003800000 */
[----:B------:R-:W-:Y:S01]  /*21a0*/  FSETP.GEU.AND P1, PT, |R15|, 4.2275390625, PT ;  /* 0x408748000f00780b */ /* 0x000fe20003f2e200 */
[C---:B------:R-:W-:Y:S02]  /*21b0*/  DADD R16, R14.reuse, +INF ;  /* 0x7ff000000e107429 */ /* 0x040fe40000000000 */
[----:B------:R-:W-:-:S08]  /*21c0*/  DSETP.GEU.AND P0, PT, R14, RZ, PT ;  /* 0x000000ff0e00722a */ /* 0x000fd00003f0e000 */
[----:B------:R-:W-:Y:S02]  /*21d0*/  FSEL R16, R16, RZ, P0 ;  /* 0x000000ff10107208 */ /* 0x000fe40000000000 */
[----:B------:R-:W-:Y:S01]  /*21e0*/  FSEL R17, R17, RZ, P0 ;  /* 0x000000ff11117208 */ /* 0x000fe20000000000 */
[----:B------:R-:W-:Y:S06]  /*21f0*/  @P1 BRA `(.L_x_17) ;  /* 0x00000000001c1947 */ /* 0x000fec0003800000 */
[----:B------:R-:W-:Y:S01]  /*2200*/  LEA.HI R13, R12, R12, RZ, 0x1 ;  /* 0x0000000c0c0d7211 */ /* 0x000fe200078f08ff */
[----:B------:R-:W-:-:S03]  /*2210*/  IMAD.MOV.U32 R16, RZ, RZ, RZ ;  /* 0x000000ffff107224 */ /* 0x000fc600078e00ff */
[----:B------:R-:W-:-:S04]  /*2220*/  SHF.R.S32.HI R13, RZ, 0x1, R13 ;  /* 0x00000001ff0d7819 */ /* 0x000fc8000001140d */
[----:B------:R-:W-:Y:S01]  /*2230*/  LEA R21, R13, R21, 0x14 ;  /* 0x000000150d157211 */ /* 0x000fe200078ea0ff */
[----:B------:R-:W-:-:S05]  /*2240*/  IMAD.IADD R12, R12, 0x1, -R13 ;  /* 0x000000010c0c7824 */ /* 0x000fca00078e0a0d */
[----:B------:R-:W-:-:S06]  /*2250*/  LEA R17, R12, 0x3ff00000, 0x14 ;  /* 0x3ff000000c117811 */ /* 0x000fcc00078ea0ff */
[----:B------:R-:W-:-:S11]  /*2260*/  DMUL R16, R20, R16 ;  /* 0x0000001014107228 */ /* 0x000fd60000000000 */
.L_x_17:
[----:B------:R-:W-:Y:S01]  /*2270*/  MOV R12, 0x1 ;  /* 0x00000001000c7802 */ /* 0x000fe20000000f00 */
[----:B------:R-:W-:Y:S01]  /*2280*/  IMAD.MOV.U32 R13, RZ, RZ, R22 ;  /* 0x000000ffff0d7224 */ /* 0x000fe200078e0016 */
[----:B------:R-:W-:Y:S01]  /*2290*/  IADD3 R27, PT, PT, R27, 0x1, RZ ;  /* 0x000000011b1b7810 */ /* 0x000fe20007ffe0ff */
[----:B------:R-:W-:Y:S03]  /*22a0*/  BSSY.RECONVERGENT B0, `(.L_x_18) ;  /* 0x0000016000007945 */ /* 0x000fe60003800200 */
[----:B------:R-:W-:Y:S01]  /*22b0*/  ISETP.NE.AND P1, PT, R27, 0x1, PT ;  /* 0x000000011b00780c */ /* 0x000fe20003f25270 */
[----:B------:R-:W-:-:S08]  /*22c0*/  DFMA R14, R12, -R18, 1 ;  /* 0x3ff000000c0e742b */ /* 0x000fd00000000812 */
[----:B------:R-:W-:-:S08]  /*22d0*/  DFMA R14, R14, R14, R14 ;  /* 0x0000000e0e0e722b */ /* 0x000fd0000000000e */
[----:B------:R-:W-:Y:S02]  /*22e0*/  DFMA R12, R12, R14, R12 ;  /* 0x0000000e0c0c722b */ /* 0x000fe4000000000c */
[----:B------:R-:W0:Y:S06]  /*22f0*/  I2F.F64 R14, R0 ;  /* 0x00000000000e7312 */ /* 0x000e2c0000201c00 */
[----:B------:R-:W-:-:S08]  /*2300*/  DFMA R20, R12, -R18, 1 ;  /* 0x3ff000000c14742b */ /* 0x000fd00000000812 */
[----:B------:R-:W-:Y:S02]  /*2310*/  DFMA R12, R12, R20, R12 ;  /* 0x000000140c0c722b */ /* 0x000fe4000000000c */
[----:B0-----:R-:W-:-:S08]  /*2320*/  DMUL R16, R14, R16 ;  /* 0x000000100e107228 */ /* 0x001fd00000000000 */
        /* <DEDUP_REMOVED lines=10> */
[----:B------:R-:W-:Y:S05]  /*23d0*/  CALL.REL.NOINC `($__internal_0_$__cuda_sm20_div_rn_f64_full) ;  /* 0x0000000000607944 */ /* 0x000fea0003c00000 */
[----:B------:R-:W-:Y:S01]  /*23e0*/  IMAD.MOV.U32 R12, RZ, RZ, R20 ;  /* 0x000000ffff0c7224 */ /* 0x000fe200078e0014 */
[----:B------:R-:W-:-:S07]  /*23f0*/  MOV R13, R21 ;  /* 0x00000015000d7202 */ /* 0x000fce0000000f00 */
.L_x_19:
[----:B------:R-:W-:Y:S05]  /*2400*/  BSYNC.RECONVERGENT B0 ;  /* 0x0000000000007941 */ /* 0x000fea0003800200 */
.L_x_18:
[----:B------:R-:W0:Y:S01]  /*2410*/  F2F.F64.F32 R14, R7 ;  /* 0x00000007000e7310 */ /* 0x000e220000201800 */
[----:B------:R-:W-:Y:S01]  /*2420*/  VIADD R10, R10, 0x4 ;  /* 0x000000040a0a7836 */ /* 0x000fe20000000000 */
[----:B0-----:R-:W-:-:S06]  /*2430*/  DADD R14, R14, R12 ;  /* 0x000000000e0e7229 */ /* 0x001fcc000000000c */
[----:B------:R0:W1:Y:S01]  /*2440*/  F2F.F32.F64 R7, R14 ;  /* 0x0000000e00077310 */ /* 0x0000620000301000 */
[----:B------:R-:W-:Y:S05]  /*2450*/  @P1 BRA `(.L_x_20) ;  /* 0xfffffff400641947 */ /* 0x000fea000383ffff */
.L_x_14:
[----:B------:R-:W-:Y:S05]  /*2460*/  BRA.U UP1, `(.L_x_21) ;  /* 0xffffffe5015c7547 */ /* 0x000fea000b83ffff */
.L_x_7:
[----:B------:R-:W4:Y:S01]  /*2470*/  LDCU UR6, c[0x0][0x398] ;  /* 0x00007300ff0677ac */ /* 0x000f220008000800 */
[----:B-1-3--:R-:W1:Y:S01]  /*2480*/  F2I.TRUNC.NTZ R7, R7 ;  /* 0x0000000700077305 */ /* 0x00ae62000020f100 */
[----:B------:R-:W3:Y:S01]  /*2490*/  LDC.64 R2, c[0x0][0x388] ;  /* 0x0000e200ff027b82 */ /* 0x000ee20000000a00 */
[----:B------:R-:W5:Y:S01]  /*24a0*/  LDCU UR7, c[0x0][0x390] ;  /* 0x00007200ff0777ac */ /* 0x000f620008000800 */
[----:B-1----:R-:W-:Y:S01]  /*24b0*/  I2FP.F32.S32 R0, R7 ;  /* 0x0000000700007245 */ /* 0x002fe20000201400 */
[----:B----4-:R-:W-:-:S04]  /*24c0*/  ULEA.HI UR5, UR6, UR6, URZ, 0x1 ;  /* 0x0000000606057291 */ /* 0x010fc8000f8f08ff */
[----:B------:R-:W1:Y:S01]  /*24d0*/  F2I.TRUNC.NTZ R5, R0 ;  /* 0x0000000000057305 */ /* 0x000e62000020f100 */
[----:B------:R-:W-:Y:S02]  /*24e0*/  USHF.R.S32.HI UR5, URZ, 0x1, UR5 ;  /* 0x00000001ff057899 */ /* 0x000fe40008011405 */
[----:B-----5:R-:W-:-:S04]  /*24f0*/  UIADD3 UR7, UPT, UPT, UR6, UR7, URZ ;  /* 0x0000000706077290 */ /* 0x020fc8000fffe0ff */
[----:B------:R-:W-:Y:S01]  /*2500*/  IADD3 R6, PT, PT, R6, UR5, RZ ;  /* 0x0000000506067c10 */ /* 0x000fe2000fffe0ff */
[----:B------:R-:W-:-:S04]  /*2510*/  VIADD R9, R4, UR5 ;  /* 0x0000000504097c36 */ /* 0x000fc80008000000 */
[----:B------:R-:W-:-:S04]  /*2520*/  IMAD R9, R6, UR7, R9 ;  /* 0x0000000706097c24 */ /* 0x000fc8000f8e0209 */
[----:B---3--:R-:W-:-:S05]  /*2530*/  IMAD.WIDE R2, R9, 0x4, R2 ;  /* 0x0000000409027825 */ /* 0x008fca00078e0202 */
[----:B-1----:R-:W-:Y:S01]  /*2540*/  STG.E desc[UR8][R2.64], R5 ;  /* 0x0000000502007986 */ /* 0x002fe2000c101908 */
[----:B------:R-:W-:Y:S05]  /*2550*/  EXIT ;  /* 0x000000000000794d */ /* 0x000fea0003800000 */
        .weak           $__internal_0_$__cuda_sm20_div_rn_f64_full
        .type           $__internal_0_$__cuda_sm20_div_rn_f64_full,@function
        .size           $__internal_0_$__cuda_sm20_div_rn_f64_full,(.L_x_79 - $__internal_0_$__cuda_sm20_div_rn_f64_full)
$__internal_0_$__cuda_sm20_div_rn_f64_full:
[----:B------:R-:W-:Y:S01]  /*2560*/  FSETP.GEU.AND P3, PT, |R13|, 1.469367938527859385e-39, PT ;  /* 0x001000000d00780b */ /* 0x000fe20003f6e200 */
[----:B------:R-:W-:Y:S01]  /*2570*/  IMAD.U32 R16, RZ, RZ, UR10 ;  /* 0x0000000aff107e24 */ /* 0x000fe2000f8e00ff */
[C---:B------:R-:W-:Y:S01]  /*2580*/  FSETP.GEU.AND P0, PT, |R11|.reuse, 1.469367938527859385e-39, PT ;  /* 0x001000000b00780b */ /* 0x040fe20003f0e200 */
[----:B------:R-:W-:Y:S01]  /*2590*/  IMAD.MOV.U32 R18, RZ, RZ, R12 ;  /* 0x000000ffff127224 */ /* 0x000fe200078e000c */
[----:B------:R-:W-:Y:S01]  /*25a0*/  LOP3.LUT R15, R11, 0x800fffff, RZ, 0xc0, !PT ;  /* 0x800fffff0b0f7812 */ /* 0x000fe200078ec0ff */
[----:B------:R-:W-:Y:S01]  /*25b0*/  BSSY.RECONVERGENT B1, `(.L_x_22) ;  /* 0x0000054000017945 */ /* 0x000fe20003800200 */
[----:B------:R-:W-:Y:S02]  /*25c0*/  MOV R14, UR10 ;  /* 0x0000000a000e7c02 */ /* 0x000fe40008000f00 */
[----:B------:R-:W-:Y:S02]  /*25d0*/  LOP3.LUT R17, R15, 0x3ff00000, RZ, 0xfc, !PT ;  /* 0x3ff000000f117812 */ /* 0x000fe400078efcff */
[----:B------:R-:W-:-:S02]  /*25e0*/  MOV R15, R11 ;  /* 0x0000000b000f7202 */ /* 0x000fc40000000f00 */
[----:B------:R-:W-:Y:S02]  /*25f0*/  LOP3.LUT R28, R13, 0x7ff00000, RZ, 0xc0, !PT ;  /* 0x7ff000000d1c7812 */ /* 0x000fe400078ec0ff */
[----:B------:R-:W-:Y:S02]  /*2600*/  @!P3 LOP3.LUT R19, R15, 0x7ff00000, RZ, 0xc0, !PT ;  /* 0x7ff000000f13b812 */ /* 0x000fe400078ec0ff */
[----:B------:R-:W-:Y:S01]  /*2610*/  @!P0 DMUL R16, R14, 8.98846567431157953865e+307 ;  /* 0x7fe000000e108828 */ /* 0x000fe20000000000 */
[----:B------:R-:W-:Y:S02]  /*2620*/  LOP3.LUT R31, R11, 0x7ff00000, RZ, 0xc0, !PT ;  /* 0x7ff000000b1f7812 */ /* 0x000fe400078ec0ff */
[C---:B------:R-:W-:Y:S02]  /*2630*/  @!P3 ISETP.GE.U32.AND P4, PT, R28.reuse, R19, PT ;  /* 0x000000131c00b20c */ /* 0x040fe40003f86070 */
[----:B------:R-:W-:Y:S01]  /*2640*/  MOV R29, 0x1ca00000 ;  /* 0x1ca00000001d7802 */ /* 0x000fe20000000f00 */
[----:B------:R-:W0:Y:S01]  /*2650*/  MUFU.RCP64H R23, R17 ;  /* 0x0000001100177308 */ /* 0x000e220000001800 */
[----:B------:R-:W-:-:S02]  /*2660*/  ISETP.GE.U32.AND P2, PT, R28, R31, PT ;  /* 0x0000001f1c00720c */ /* 0x000fc40003f46070 */
[C---:B------:R-:W-:Y:S02]  /*2670*/  @!P3 SEL R21, R29.reuse, 0x63400000, !P4 ;  /* 0x634000001d15b807 */ /* 0x040fe40006000000 */
[----:B------:R-:W-:Y:S02]  /*2680*/  SEL R19, R29, 0x63400000, !P2 ;  /* 0x634000001d137807 */ /* 0x000fe40005000000 */
[--C-:B------:R-:W-:Y:S02]  /*2690*/  @!P3 LOP3.LUT R21, R21, 0x80000000, R13.reuse, 0xf8, !PT ;  /* 0x800000001515b812 */ /* 0x100fe400078ef80d */
[----:B------:R-:W-:Y:S02]  /*26a0*/  LOP3.LUT R19, R19, 0x800fffff, R13, 0xf8, !PT ;  /* 0x800fffff13137812 */ /* 0x000fe400078ef80d */
[----:B------:R-:W-:Y:S02]  /*26b0*/  @!P3 LOP3.LUT R21, R21, 0x100000, RZ, 0xfc, !PT ;  /* 0x001000001515b812 */ /* 0x000fe400078efcff */
[----:B------:R-:W-:-:S02]  /*26c0*/  @!P3 MOV R20, RZ ;  /* 0x000000ff0014b202 */ /* 0x000fc40000000f00 */
[----:B------:R-:W-:Y:S02]  /*26d0*/  MOV R22, 0x1 ;  /* 0x0000000100167802 */ /* 0x000fe40000000f00 */
[----:B------:R-:W-:Y:S02]  /*26e0*/  @!P0 LOP3.LUT R31, R17, 0x7ff00000, RZ, 0xc0, !PT ;  /* 0x7ff00000111f8812 */ /* 0x000fe400078ec0ff */
[----:B------:R-:W-:Y:S02]  /*26f0*/  @!P3 DFMA R18, R18, 2, -R20 ;  /* 0x400000001212b82b */ /* 0x000fe40000000814 */
[----:B0-----:R-:W-:-:S08]  /*2700*/  DFMA R20, R22, -R16, 1 ;  /* 0x3ff000001614742b */ /* 0x001fd00000000810 */
[----:B------:R-:W-:-:S08]  /*2710*/  DFMA R20, R20, R20, R20 ;  /* 0x000000141414722b */ /* 0x000fd00000000014 */
[----:B------:R-:W-:-:S08]  /*2720*/  DFMA R20, R22, R20, R22 ;  /* 0x000000141614722b */ /* 0x000fd00000000016 */
[----:B------:R-:W-:-:S08]  /*2730*/  DFMA R22, R20, -R16, 1 ;  /* 0x3ff000001416742b */ /* 0x000fd00000000810 */
[----:B------:R-:W-:-:S08]  /*2740*/  DFMA R20, R20, R22, R20 ;  /* 0x000000161414722b */ /* 0x000fd00000000014 */
[----:B------:R-:W-:-:S08]  /*2750*/  DMUL R22, R20, R18 ;  /* 0x0000001214167228 */ /* 0x000fd00000000000 */
[----:B------:R-:W-:-:S08]  /*2760*/  DFMA R24, R22, -R16, R18 ;  /* 0x800000101618722b */ /* 0x000fd00000000012 */
[----:B------:R-:W-:Y:S01]  /*2770*/  DFMA R24, R20, R24, R22 ;  /* 0x000000181418722b */ /* 0x000fe20000000016 */
[----:B------:R-:W-:Y:S01]  /*2780*/  IMAD.MOV.U32 R22, RZ, RZ, R28 ;  /* 0x000000ffff167224 */ /* 0x000fe200078e001c */
[----:B------:R-:W-:-:S04]  /*2790*/  @!P3 LOP3.LUT R22, R19, 0x7ff00000, RZ, 0xc0, !PT ;  /* 0x7ff000001316b812 */ /* 0x000fc800078ec0ff */
[----:B------:R-:W-:-:S04]  /*27a0*/  IADD3 R20, PT, PT, R22, -0x1, RZ ;  /* 0xffffffff16147810 */ /* 0x000fc80007ffe0ff */
[----:B------:R-:W-:Y:S02]  /*27b0*/  ISETP.GT.U32.AND P0, PT, R20, 0x7feffffe, PT ;  /* 0x7feffffe1400780c */ /* 0x000fe40003f04070 */
[----:B------:R-:W-:-:S04]  /*27c0*/  IADD3 R20, PT, PT, R31, -0x1, RZ ;  /* 0xffffffff1f147810 */ /* 0x000fc80007ffe0ff */
[----:B------:R-:W-:-:S13]  /*27d0*/  ISETP.GT.U32.OR P0, PT, R20, 0x7feffffe, P0 ;  /* 0x7feffffe1400780c */ /* 0x000fda0000704470 */
[----:B------:R-:W-:Y:S05]  /*27e0*/  @P0 BRA `(.L_x_23) ;  /* 0x00000000006c0947 */ /* 0x000fea0003800000 */
[----:B------:R-:W-:-:S04]  /*27f0*/  LOP3.LUT R13, R15, 0x7ff00000, RZ, 0xc0, !PT ;  /* 0x7ff000000f0d7812 */ /* 0x000fc800078ec0ff */
[CC--:B------:R-:W-:Y:S02]  /*2800*/  VIADDMNMX R12, R28.reuse, -R13.reuse, 0xb9600000, !PT ;  /* 0xb96000001c0c7446 */ /* 0x0c0fe4000780090d */
[----:B------:R-:W-:Y:S02]  /*2810*/  ISETP.GE.U32.AND P0, PT, R28, R13, PT ;  /* 0x0000000d1c00720c */ /* 0x000fe40003f06070 */
[----:B------:R-:W-:Y:S02]  /*2820*/  VIMNMX R12, PT, PT, R12, 0x46a00000, PT ;  /* 0x46a000000c0c7848 */ /* 0x000fe40003fe0100 */
[----:B------:R-:W-:-:S05]  /*2830*/  SEL R29, R29, 0x63400000, !P0 ;  /* 0x634000001d1d7807 */ /* 0x000fca0004000000 */
[----:B------:R-:W-:Y:S01]  /*2840*/  IMAD.IADD R22, R12, 0x1, -R29 ;  /* 0x000000010c167824 */ /* 0x000fe200078e0a1d */
[----:B------:R-:W-:-:S04]  /*2850*/  MOV R12, RZ ;  /* 0x000000ff000c7202 */ /* 0x000fc80000000f00 */
[----:B------:R-:W-:-:S06]  /*2860*/  IADD3 R13, PT, PT, R22, 0x7fe00000, RZ ;  /* 0x7fe00000160d7810 */ /* 0x000fcc0007ffe0ff */
[----:B------:R-:W-:-:S10]  /*2870*/  DMUL R20, R24, R12 ;  /* 0x0000000c18147228 */ /* 0x000fd40000000000 */
[----:B------:R-:W-:-:S13]  /*2880*/  FSETP.GTU.AND P0, PT, |R21|, 1.469367938527859385e-39, PT ;  /* 0x001000001500780b */ /* 0x000fda0003f0c200 */
[----:B------:R-:W-:Y:S05]  /*2890*/  @P0 BRA `(.L_x_24) ;  /* 0x0000000000940947 */ /* 0x000fea0003800000 */
[----:B------:R-:W-:Y:S01]  /*28a0*/  DFMA R16, R24, -R16, R18 ;  /* 0x800000101810722b */ /* 0x000fe20000000012 */
[----:B------:R-:W-:-:S09]  /*28b0*/  IMAD.MOV.U32 R12, RZ, RZ, RZ ;  /* 0x000000ffff0c7224 */ /* 0x000fd200078e00ff */
[C---:B------:R-:W-:Y:S02]  /*28c0*/  FSETP.NEU.AND P0, PT, R17.reuse, RZ, PT ;  /* 0x000000ff1100720b */ /* 0x040fe40003f0d000 */
[----:B------:R-:W-:-:S04]  /*28d0*/  LOP3.LUT R19, R17, 0x80000000, R15, 0x48, !PT ;  /* 0x8000000011137812 */ /* 0x000fc800078e480f */
[----:B------:R-:W-:-:S07]  /*28e0*/  LOP3.LUT R13, R19, R13, RZ, 0xfc, !PT ;  /* 0x0000000d130d7212 */ /* 0x000fce00078efcff */
[----:B------:R-:W-:Y:S05]  /*28f0*/  @!P0 BRA `(.L_x_24) ;  /* 0x00000000007c8947 */ /* 0x000fea0003800000 */
[----:B------:R-:W-:Y:S01]  /*2900*/  IADD3 R15, PT, PT, -R22, RZ, RZ ;  /* 0x000000ff160f7210 */ /* 0x000fe20007ffe1ff */
[----:B------:R-:W-:Y:S01]  /*2910*/  DMUL.RP R12, R24, R12 ;  /* 0x0000000c180c7228 */ /* 0x000fe20000008000 */
[----:B------:R-:W-:-:S06]  /*2920*/  MOV R14, RZ ;  /* 0x000000ff000e7202 */ /* 0x000fcc0000000f00 */
[----:B------:R-:W-:-:S03]  /*2930*/  DFMA R14, R20, -R14, R24 ;  /* 0x8000000e140e722b */ /* 0x000fc60000000018 */
[----:B------:R-:W-:-:S03]  /*2940*/  LOP3.LUT R19, R13, R19, RZ, 0x3c, !PT ;  /* 0x000000130d137212 */ /* 0x000fc600078e3cff */
[----:B------:R-:W-:-:S04]  /*2950*/  IADD3 R14, PT, PT, -R22, -0x43300000, RZ ;  /* 0xbcd00000160e7810 */ /* 0x000fc80007ffe1ff */
[----:B------:R-:W-:-:S04]  /*2960*/  FSETP.NEU.AND P0, PT, |R15|, R14, PT ;  /* 0x0000000e0f00720b */ /* 0x000fc80003f0d200 */
[----:B------:R-:W-:Y:S02]  /*2970*/  FSEL R20, R12, R20, !P0 ;  /* 0x000000140c147208 */ /* 0x000fe40004000000 */
[----:B------:R-:W-:Y:S01]  /*2980*/  FSEL R21, R19, R21, !P0 ;  /* 0x0000001513157208 */ /* 0x000fe20004000000 */
[----:B------:R-:W-:Y:S06]  /*2990*/  BRA `(.L_x_24) ;  /* 0x0000000000547947 */ /* 0x000fec0003800000 */
.L_x_23:
[----:B------:R-:W-:-:S14]  /*29a0*/  DSETP.NAN.AND P0, PT, R12, R12, PT ;  /* 0x0000000c0c00722a */ /* 0x000fdc0003f08000 */
[----:B------:R-:W-:Y:S05]  /*29b0*/  @P0 BRA `(.L_x_25) ;  /* 0x0000000000440947 */ /* 0x000fea0003800000 */
[----:B------:R-:W-:-:S14]  /*29c0*/  DSETP.NAN.AND P0, PT, R14, R14, PT ;  /* 0x0000000e0e00722a */ /* 0x000fdc0003f08000 */
[----:B------:R-:W-:Y:S05]  /*29d0*/  @P0 BRA `(.L_x_26) ;  /* 0x0000000000300947 */ /* 0x000fea0003800000 */
[----:B------:R-:W-:Y:S01]  /*29e0*/  ISETP.NE.AND P0, PT, R22, R31, PT ;  /* 0x0000001f1600720c */ /* 0x000fe20003f05270 */
[----:B------:R-:W-:Y:S01]  /*29f0*/  IMAD.MOV.U32 R20, RZ, RZ, 0x0 ;  /* 0x00000000ff147424 */ /* 0x000fe200078e00ff */
[----:B------:R-:W-:-:S11]  /*2a00*/  MOV R21, 0xfff80000 ;  /* 0xfff8000000157802 */ /* 0x000fd60000000f00 */
[----:B------:R-:W-:Y:S05]  /*2a10*/  @!P0 BRA `(.L_x_24) ;  /* 0x0000000000348947 */ /* 0x000fea0003800000 */
[----:B------:R-:W-:Y:S02]  /*2a20*/  ISETP.NE.AND P0, PT, R22, 0x7ff00000, PT ;  /* 0x7ff000001600780c */ /* 0x000fe40003f05270 */
[----:B------:R-:W-:Y:S02]  /*2a30*/  LOP3.LUT R21, R13, 0x80000000, R15, 0x48, !PT ;  /* 0x800000000d157812 */ /* 0x000fe400078e480f */
[----:B------:R-:W-:-:S13]  /*2a40*/  ISETP.EQ.OR P0, PT, R31, RZ, !P0 ;  /* 0x000000ff1f00720c */ /* 0x000fda0004702670 */
[----:B------:R-:W-:Y:S02]  /*2a50*/  @P0 LOP3.LUT R12, R21, 0x7ff00000, RZ, 0xfc, !PT ;  /* 0x7ff00000150c0812 */ /* 0x000fe400078efcff */
[----:B------:R-:W-:Y:S01]  /*2a60*/  @!P0 MOV R20, RZ ;  /* 0x000000ff00148202 */ /* 0x000fe20000000f00 */
[----:B------:R-:W-:Y:S01]  /*2a70*/  @P0 IMAD.MOV.U32 R20, RZ, RZ, RZ ;  /* 0x000000ffff140224 */ /* 0x000fe200078e00ff */
[----:B------:R-:W-:Y:S01]  /*2a80*/  @P0 MOV R21, R12 ;  /* 0x0000000c00150202 */ /* 0x000fe20000000f00 */
[----:B------:R-:W-:Y:S06]  /*2a90*/  BRA `(.L_x_24) ;  /* 0x0000000000147947 */ /* 0x000fec0003800000 */
.L_x_26:
[----:B------:R-:W-:Y:S02]  /*2aa0*/  LOP3.LUT R21, R15, 0x80000, RZ, 0xfc, !PT ;  /* 0x000800000f157812 */ /* 0x000fe400078efcff */
[----:B------:R-:W-:Y:S01]  /*2ab0*/  MOV R20, R14 ;  /* 0x0000000e00147202 */ /* 0x000fe20000000f00 */
[----:B------:R-:W-:Y:S06]  /*2ac0*/  BRA `(.L_x_24) ;  /* 0x0000000000087947 */ /* 0x000fec0003800000 */
.L_x_25:
[----:B------:R-:W-:Y:S01]  /*2ad0*/  LOP3.LUT R21, R13, 0x80000, RZ, 0xfc, !PT ;  /* 0x000800000d157812 */ /* 0x000fe200078efcff */
[----:B------:R-:W-:-:S07]  /*2ae0*/  IMAD.MOV.U32 R20, RZ, RZ, R12 ;  /* 0x000000ffff147224 */ /* 0x000fce00078e000c */
.L_x_24:
[----:B------:R-:W-:Y:S05]  /*2af0*/  BSYNC.RECONVERGENT B1 ;  /* 0x0000000000017941 */ /* 0x000fea0003800200 */
.L_x_22:
[----:B------:R-:W-:Y:S01]  /*2b00*/  HFMA2 R13, -RZ, RZ, 0, 0 ;  /* 0x00000000ff0d7431 */ /* 0x000fe200000001ff */
[----:B------:R-:W-:-:S04]  /*2b10*/  MOV R12, R0 ;  /* 0x00000000000c7202 */ /* 0x000fc80000000f00 */
[----:B------:R-:W-:Y:S05]  /*2b20*/  RET.REL.NODEC R12 `(_Z21calcGaussian_fixed_SMPKiPiiiii) ;  /* 0xffffffd40c347950 */ /* 0x000fea0003c3ffff */
.L_x_27:
[----:B------:R-:W-:-:S00]  /*2b30*/  BRA `(.L_x_27) ;  /* 0xfffffffc00fc7947 */ /* 0x000fc0000383ffff */
[----:B------:R-:W-:-:S00]  /*2b40*/  NOP ;  /* 0x0000000000007918 */ /* 0x000fc00000000000 */
        /* <DEDUP_REMOVED lines=11> */
.L_x_79:


//--------------------- .text._Z14calcGaussianSMPKiPiiiii --------------------------
	.section	.text._Z14calcGaussianSMPKiPiiiii,"ax",@progbits
	.align	128
        .global         _Z14calcGaussianSMPKiPiiiii
        .type           _Z14calcGaussianSMPKiPiiiii,@function
        .size           _Z14calcGaussianSMPKiPiiiii,(.L_x_80 - _Z14calcGaussianSMPKiPiiiii)
        .other          _Z14calcGaussianSMPKiPiiiii,@"STO_CUDA_ENTRY STV_DEFAULT"
_Z14calcGaussianSMPKiPiiiii:
.text._Z14calcGaussianSMPKiPiiiii:
        /* <DEDUP_REMOVED lines=27> */
.L_x_34:
        /* <DEDUP_REMOVED lines=14> */
.L_x_30:
        /* <DEDUP_REMOVED lines=41> */
.L_x_29:
        /* <DEDUP_REMOVED lines=29> */
.L_x_32:
        /* <DEDUP_REMOVED lines=20> */
.L_x_33:
        /* <DEDUP_REMOVED lines=18> */
.L_x_31:
[----:B------:R-:W-:Y:S05]  /*0950*/  @P2 BRA `(.L_x_34) ;  /* 0xfffffff800142947 */ /* 0x000fea000383ffff */
.L_x_28:
        /* <DEDUP_REMOVED lines=8> */
.L_x_49:
        /* <DEDUP_REMOVED lines=14> */
.L_x_43:
        /* <DEDUP_REMOVED lines=77> */
.L_x_38:
[----:B------:R-:W-:-:S07]  /*0f90*/  FADD R13, R12, 2 ;  /* 0x400000000c0d7421 */ /* 0x000fce0000000000 */
.L_x_37:
        /* <DEDUP_REMOVED lines=71> */
.L_x_39:
        /* <DEDUP_REMOVED lines=12> */
[----:B----4-:R-:W-:Y:S05]  /*14d0*/  CALL.REL.NOINC `($__internal_1_$__cuda_sm20_div_rn_f64_full) ;  /* 0x0000001000207944 */ /* 0x010fea0003c00000 */
[----:B------:R-:W-:Y:S01]  /*14e0*/  IMAD.MOV.U32 R12, RZ, RZ, R20 ;  /* 0x000000ffff0c7224 */ /* 0x000fe200078e0014 */
[----:B------:R-:W-:-:S07]  /*14f0*/  MOV R13, R21 ;  /* 0x00000015000d7202 */ /* 0x000fce0000000f00 */
.L_x_41:
[----:B----4-:R-:W-:Y:S05]  /*1500*/  BSYNC.RECONVERGENT B0 ;  /* 0x0000000000007941 */ /* 0x010fea0003800200 */
.L_x_40:
[----:B------:R-:W0:Y:S01]  /*1510*/  F2F.F64.F32 R14, R7 ;  /* 0x00000007000e7310 */ /* 0x000e220000201800 */
[----:B------:R-:W-:Y:S01]  /*1520*/  UISETP.NE.AND UP0, UPT, UR5, UR11, UPT ;  /* 0x0000000b0500728c */ /* 0x000fe2000bf05270 */
[----:B0-----:R-:W-:-:S06]  /*1530*/  DADD R14, R14, R12 ;  /* 0x000000000e0e7229 */ /* 0x001fcc000000000c */
[----:B------:R2:W3:Y:S02]  /*1540*/  F2F.F32.F64 R7, R14 ;  /* 0x0000000e00077310 */ /* 0x0004e40000301000 */
[----:B------:R-:W-:Y:S05]  /*1550*/  BRA.U !UP0, `(.L_x_42) ;  /* 0x0000000d08c07547 */ /* 0x000fea000b800000 */
[----:B------:R-:W-:Y:S01]  /*1560*/  UIADD3 UR5, UPT, UPT, UR5, 0x1, URZ ;  /* 0x0000000105057890 */ /* 0x000fe2000fffe0ff */
[----:B------:R-:W-:Y:S11]  /*1570*/  BRA `(.L_x_43) ;  /* 0xfffffff400507947 */ /* 0x000ff6000383ffff */
.L_x_36:
        /* <DEDUP_REMOVED lines=71> */
.L_x_48:
        /* <DEDUP_REMOVED lines=71> */
.L_x_44:
        /* <DEDUP_REMOVED lines=65> */
.L_x_45:
        /* <DEDUP_REMOVED lines=22> */
[----:B------:R-:W-:Y:S05]  /*23d0*/  CALL.REL.NOINC `($__internal_1_$__cuda_sm20_div_rn_f64_full) ;  /* 0x0000000000607944 */ /* 0x000fea0003c00000 */
[----:B------:R-:W-:Y:S01]  /*23e0*/  IMAD.MOV.U32 R12, RZ, RZ, R20 ;  /* 0x000000ffff0c7224 */ /* 0x000fe200078e0014 */
[----:B------:R-:W-:-:S07]  /*23f0*/  MOV R13, R21 ;  /* 0x00000015000d7202 */ /* 0x000fce0000000f00 */
.L_x_47:
[----:B------:R-:W-:Y:S05]  /*2400*/  BSYNC.RECONVERGENT B0 ;  /* 0x0000000000007941 */ /* 0x000fea0003800200 */
.L_x_46:
[----:B------:R-:W0:Y:S01]  /*2410*/  F2F.F64.F32 R14, R7 ;  /* 0x00000007000e7310 */ /* 0x000e220000201800 */
[----:B------:R-:W-:Y:S01]  /*2420*/  VIADD R10, R10, 0x4 ;  /* 0x000000040a0a7836 */ /* 0x000fe20000000000 */
[----:B0-----:R-:W-:-:S06]  /*2430*/  DADD R14, R14, R12 ;  /* 0x000000000e0e7229 */ /* 0x001fcc000000000c */
[----:B------:R0:W1:Y:S01]  /*2440*/  F2F.F32.F64 R7, R14 ;  /* 0x0000000e00077310 */ /* 0x0000620000301000 */
[----:B------:R-:W-:Y:S05]  /*2450*/  @P1 BRA `(.L_x_48) ;  /* 0xfffffff400641947 */ /* 0x000fea000383ffff */
.L_x_42:
[----:B------:R-:W-:Y:S05]  /*2460*/  BRA.U UP1, `(.L_x_49) ;  /* 0xffffffe5015c7547 */ /* 0x000fea000b83ffff */
.L_x_35:
        /* <DEDUP_REMOVED lines=15> */
        .weak           $__internal_1_$__cuda_sm20_div_rn_f64_full
        .type           $__internal_1_$__cuda_sm20_div_rn_f64_full,@function
        .size           $__internal_1_$__cuda_sm20_div_rn_f64_full,(.L_x_80 - $__internal_1_$__cuda_sm20_div_rn_f64_full)
$__internal_1_$__cuda_sm20_div_rn_f64_full:
        /* <DEDUP_REMOVED lines=68> */
.L_x_51:
        /* <DEDUP_REMOVED lines=16> */
.L_x_54:
[----:B------:R-:W-:Y:S02]  /*2aa0*/  LOP3.LUT R21, R15, 0x80000, RZ, 0xfc, !PT ;  /* 0x000800000f157812 */ /* 0x000fe400078efcff */
[----:B------:R-:W-:Y:S01]  /*2ab0*/  MOV R20, R14 ;  /* 0x0000000e00147202 */ /* 0x000fe20000000f00 */
[----:B------:R-:W-:Y:S06]  /*2ac0*/  BRA `(.L_x_52) ;  /* 0x0000000000087947 */ /* 0x000fec0003800000 */
.L_x_53:
[----:B------:R-:W-:Y:S01]  /*2ad0*/  LOP3.LUT R21, R13, 0x80000, RZ, 0xfc, !PT ;  /* 0x000800000d157812 */ /* 0x000fe200078efcff */
[----:B------:R-:W-:-:S07]  /*2ae0*/  IMAD.MOV.U32 R20, RZ, RZ, R12 ;  /* 0x000000ffff147224 */ /* 0x000fce00078e000c */
.L_x_52:
[----:B------:R-:W-:Y:S05]  /*2af0*/  BSYNC.RECONVERGENT B1 ;  /* 0x0000000000017941 */ /* 0x000fea0003800200 */
.L_x_50:
[----:B------:R-:W-:Y:S01]  /*2b00*/  HFMA2 R13, -RZ, RZ, 0, 0 ;  /* 0x00000000ff0d7431 */ /* 0x000fe200000001ff */
[----:B------:R-:W-:-:S04]  /*2b10*/  MOV R12, R0 ;  /* 0x00000000000c7202 */ /* 0x000fc80000000f00 */
[----:B------:R-:W-:Y:S05]  /*2b20*/  RET.REL.NODEC R12 `(_Z14calcGaussianSMPKiPiiiii) ;  /* 0xffffffd40c347950 */ /* 0x000fea0003c3ffff */
.L_x_55:
        /* <DEDUP_REMOVED lines=13> */
.L_x_80:


//--------------------- .text._Z12calcGaussianPKiPiii --------------------------
	.section	.text._Z12calcGaussianPKiPiii,"ax",@progbits
	.align	128
        .global         _Z12calcGaussianPKiPiii
        .type           _Z12calcGaussianPKiPiii,@function
        .size           _Z12calcGaussianPKiPiii,(.L_x_82 - _Z12calcGaussianPKiPiii)
        .other          _Z12calcGaussianPKiPiii,@"STO_CUDA_ENTRY STV_DEFAULT"
_Z12calcGaussianPKiPiii:
.text._Z12calcGaussianPKiPiii:
[----:B------:R-:W-:Y:S01]  /*0000*/  LDC R1, c[0x0][0x37c] ;  /* 0x0000df00ff017b82 */ /* 0x000fe20000000800 */
[----:B------:R-:W0:Y:S01]  /*0010*/  LDCU UR6, c[0x0][0x390] ;  /* 0x00007200ff0677ac */ /* 0x000e220008000800 */
[----:B------:R-:W1:Y:S06]  /*0020*/  S2R R3, SR_TID.X ;  /* 0x0000000000037919 */ /* 0x000e6c0000002100 */
[----:B------:R-:W1:Y:S08]  /*0030*/  S2UR UR4, SR_CTAID.X ;  /* 0x00000000000479c3 */ /* 0x000e700000002500 */
[----:B------:R-:W1:Y:S01]  /*0040*/  LDC R0, c[0x0][0x360] ;  /* 0x0000d800ff007b82 */ /* 0x000e620000000800 */
[----:B0-----:R-:W-:-:S04]  /*0050*/  USHF.R.S32.HI UR5, URZ, 0x1f, UR6 ;  /* 0x0000001fff057899 */ /* 0x001fc80008011406 */
[----:B------:R-:W-:Y:S01]  /*0060*/  UISETP.NE.U32.AND UP0, UPT, UR5, URZ, UPT ;  /* 0x000000ff0500728c */ /* 0x000fe2000bf05070 */
[----:B-1----:R-:W-:-:S08]  /*0070*/  IMAD R3, R0, UR4, R3 ;  /* 0x0000000400037c24 */ /* 0x002fd0000f8e0203 */
[----:B------:R-:W-:Y:S05]  /*0080*/  BRA.U UP0, `(.L_x_56) ;  /* 0x0000000100547547 */ /* 0x000fea000b800000 */
[----:B------:R-:W0:Y:S01]  /*0090*/  I2F.U32.RP R0, UR6 ;  /* 0x0000000600007d06 */ /* 0x000e220008209000 */
[----:B------:R-:W-:-:S07]  /*00a0*/  ISETP.NE.U32.AND P2, PT, RZ, UR6, PT ;  /* 0x00000006ff007c0c */ /* 0x000fce000bf45070 */
[----:B0-----:R-:W0:Y:S02]  /*00b0*/  MUFU.RCP R0, R0 ;  /* 0x0000000000007308 */ /* 0x001e240000001000 */
[----:B0-----:R-:W-:-:S06]  /*00c0*/  IADD3 R4, PT, PT, R0, 0xffffffe, RZ ;  /* 0x0ffffffe00047810 */ /* 0x001fcc0007ffe0ff */
[----:B------:R0:W1:Y:S02]  /*00d0*/  F2I.FTZ.U32.TRUNC.NTZ R5, R4 ;  /* 0x0000000400057305 */ /* 0x000064000021f000 */
[----:B0-----:R-:W-:Y:S02]  /*00e0*/  HFMA2 R4, -RZ, RZ, 0, 0 ;  /* 0x00000000ff047431 */ /* 0x001fe400000001ff */
[----:B-1----:R-:W-:-:S04]  /*00f0*/  IMAD.MOV R7, RZ, RZ, -R5 ;  /* 0x000000ffff077224 */ /* 0x002fc800078e0a05 */
[----:B------:R-:W-:-:S04]  /*0100*/  IMAD R7, R7, UR6, RZ ;  /* 0x0000000607077c24 */ /* 0x000fc8000f8e02ff */
[----:B------:R-:W-:-:S06]  /*0110*/  IMAD.HI.U32 R2, R5, R7, R4 ;  /* 0x0000000705027227 */ /* 0x000fcc00078e0004 */
[----:B------:R-:W-:-:S04]  /*0120*/  IMAD.HI.U32 R2, R2, R3, RZ ;  /* 0x0000000302027227 */ /* 0x000fc800078e00ff */
[----:B------:R-:W-:-:S04]  /*0130*/  IMAD.MOV R6, RZ, RZ, -R2 ;  /* 0x000000ffff067224 */ /* 0x000fc800078e0a02 */
[----:B------:R-:W-:-:S05]  /*0140*/  IMAD R5, R6, UR6, R3 ;  /* 0x0000000606057c24 */ /* 0x000fca000f8e0203 */
[----:B------:R-:W-:-:S13]  /*0150*/  ISETP.GE.U32.AND P0, PT, R5, UR6, PT ;  /* 0x0000000605007c0c */ /* 0x000fda000bf06070 */
[----:B------:R-:W-:Y:S01]  /*0160*/  @P0 IADD3 R5, PT, PT, R5, -UR6, RZ ;  /* 0x8000000605050c10 */ /* 0x000fe2000fffe0ff */
[----:B------:R-:W-:-:S03]  /*0170*/  @P0 VIADD R2, R2, 0x1 ;  /* 0x0000000102020836 */ /* 0x000fc60000000000 */
[----:B------:R-:W-:-:S13]  /*0180*/  ISETP.GE.U32.AND P1, PT, R5, UR6, PT ;  /* 0x0000000605007c0c */ /* 0x000fda000bf26070 */
[----:B------:R-:W-:Y:S02]  /*0190*/  @P1 IADD3 R2, PT, PT, R2, 0x1, RZ ;  /* 0x0000000102021810 */ /* 0x000fe40007ffe0ff */
[----:B------:R-:W-:-:S05]  /*01a0*/  @!P2 LOP3.LUT R2, RZ, UR6, RZ, 0x33, !PT ;  /* 0x00000006ff02ac12 */ /* 0x000fca000f8e33ff */
[----:B------:R-:W-:-:S04]  /*01b0*/  IMAD.MOV R0, RZ, RZ, -R2 ;  /* 0x000000ffff007224 */ /* 0x000fc800078e0a02 */
[----:B------:R-:W-:Y:S01]  /*01c0*/  IMAD R3, R0, UR6, R3 ;  /* 0x0000000600037c24 */ /* 0x000fe2000f8e0203 */
[----:B------:R-:W-:Y:S06]  /*01d0*/  BRA `(.L_x_57) ;  /* 0x0000000000147947 */ /* 0x000fec0003800000 */
.L_x_56:
[----:B------:R-:W-:-:S07]  /*01e0*/  MOV R0, 0x200 ;  /* 0x0000020000007802 */ /* 0x000fce0000000f00 */
[----:B------:R-:W-:Y:S05]  /*01f0*/  CALL.REL.NOINC `($__internal_3_$__cuda_sm20_div_u64) ;  /* 0x00000020004c7944 */ /* 0x000fea0003c00000 */
[----:B------:R-:W0:Y:S01]  /*0200*/  LDCU UR4, c[0x0][0x390] ;  /* 0x00007200ff0477ac */ /* 0x000e220008000800 */
[----:B------:R-:W-:-:S05]  /*0210*/  IADD3 R0, PT, PT, -R2, RZ, RZ ;  /* 0x000000ff02007210 */ /* 0x000fca0007ffe1ff */
[----:B0-----:R-:W-:-:S07]  /*0220*/  IMAD R3, R0, UR4, R3 ;  /* 0x0000000400037c24 */ /* 0x001fce000f8e0203 */
.L_x_57:
[----:B------:R-:W0:Y:S01]  /*0230*/  LDCU UR4, c[0x0][0x394] ;  /* 0x00007280ff0477ac */ /* 0x000e220008000800 */
[----:B------:R-:W-:Y:S01]  /*0240*/  IMAD.MOV.U32 R4, RZ, RZ, RZ ;  /* 0x000000ffff047224 */ /* 0x000fe200078e00ff */
[----:B------:R-:W1:Y:S01]  /*0250*/  LDCU.64 UR8, c[0x0][0x358] ;  /* 0x00006b00ff0877ac */ /* 0x000e620008000a00 */
[----:B0-----:R-:W-:-:S09]  /*0260*/  UISETP.GE.AND UP0, UPT, UR4, URZ, UPT ;  /* 0x000000ff0400728c */ /* 0x001fd2000bf06270 */
[----:B-1----:R-:W-:Y:S05]  /*0270*/  BRA.U !UP0, `(.L_x_58) ;  /* 0x0000001908987547 */ /* 0x002fea000b800000 */
[----:B------:R-:W-:Y:S01]  /*0280*/  MOV R4, RZ ;  /* 0x000000ff00047202 */ /* 0x000fe20000000f00 */
[----:B------:R-:W-:Y:S02]  /*0290*/  UIADD3 UR6, UPT, UPT, -UR4, URZ, URZ ;  /* 0x000000ff04067290 */ /* 0x000fe4000fffe1ff */
[----:B------:R-:W-:Y:S01]  /*02a0*/  I2FP.F32.S32 R5, UR4 ;  /* 0x0000000400057c45 */ /* 0x000fe20008201400 */
[----:B------:R-:W-:-:S09]  /*02b0*/  UMOV UR4, URZ ;  /* 0x000000ff00047c82 */ /* 0x000fd20008000000 */
.L_x_72:
[----:B------:R-:W-:Y:S01]  /*02c0*/  I2FP.F32.U32 R0, UR4 ;  /* 0x0000000400007c45 */ /* 0x000fe20008201000 */
[----:B0-----:R-:W0:Y:S01]  /*02d0*/  LDCU.64 UR10, c[0x0][0x390] ;  /* 0x00007200ff0a77ac */ /* 0x001e220008000a00 */
[----:B------:R-:W-:Y:S02]  /*02e0*/  VIADD R6, R2, UR4 ;  /* 0x0000000402067c36 */ /* 0x000fe40008000000 */
[----:B------:R-:W-:Y:S02]  /*02f0*/  HFMA2 R11, -RZ, RZ, 2.048828125, 0.01168060302734375 ;  /* 0x401921fbff0b7431 */ /* 0x000fe400000001ff */
[----:B------:R-:W-:Y:S01]  /*0300*/  FFMA R0, R5, -0.5, R0 ;  /* 0xbf00000005007823 */ /* 0x000fe20000000000 */
[----:B------:R-:W-:Y:S01]  /*0310*/  UMOV UR5, UR4 ;  /* 0x0000000400057c82 */ /* 0x000fe20008000000 */
[----:B------:R-:W-:-:S03]  /*0320*/  UIADD3 UR4, UPT, UPT, UR4, 0x1, URZ ;  /* 0x0000000104047890 */ /* 0x000fc6000fffe0ff */
[----:B------:R-:W-:Y:S01]  /*0330*/  FSETP.NEU.AND P0, PT, R0, 1, PT ;  /* 0x3f8000000000780b */ /* 0x000fe20003f0d000 */
[----:B0-----:R-:W-:Y:S01]  /*0340*/  IMAD R6, R6, UR10, R3 ;  /* 0x0000000a06067c24 */ /* 0x001fe2000f8e0203 */
[----:B------:R-:W-:Y:S01]  /*0350*/  UISETP.NE.AND UP0, UPT, UR5, UR11, UPT ;  /* 0x0000000b0500728c */ /* 0x000fe2000bf05270 */
[----:B------:R-:W-:-:S10]  /*0360*/  UMOV UR10, 0x54442d18 ;  /* 0x54442d18000a7882 */ /* 0x000fd40000000000 */
[----:B-123--:R-:W-:Y:S05]  /*0370*/  @P0 BRA `(.L_x_59) ;  /* 0x0000000800b00947 */ /* 0x00efea0003800000 */
[----:B------:R-:W0:Y:S01]  /*0380*/  LDC.64 R22, c[0x0][0x380] ;  /* 0x0000e000ff167b82 */ /* 0x000e220000000a00 */
[----:B------:R-:W1:Y:S01]  /*0390*/  LDCU UR7, c[0x0][0x394] ;  /* 0x00007280ff0777ac */ /* 0x000e620008000800 */
[----:B------:R-:W-:-:S05]  /*03a0*/  UMOV UR5, URZ ;  /* 0x000000ff00057c82 */ /* 0x000fca0008000000 */
.L_x_66:
[----:B------:R-:W-:-:S04]  /*03b0*/  VIADD R9, R6, UR5 ;  /* 0x0000000506097c36 */ /* 0x000fc80008000000 */
[----:B0-----:R-:W-:-:S05]  /*03c0*/  IMAD.WIDE R8, R9, 0x4, R22 ;  /* 0x0000000409087825 */ /* 0x001fca00078e0216 */
[----:B------:R0:W5:Y:S01]  /*03d0*/  LDG.E R0, desc[UR8][R8.64] ;  /* 0x0000000808007981 */ /* 0x000162000c1e1900 */
[----:B------:R-:W-:-:S05]  /*03e0*/  I2FP.F32.U32 R10, UR5 ;  /* 0x00000005000a7c45 */ /* 0x000fca0008201000 */
[----:B------:R-:W-:Y:S01]  /*03f0*/  FFMA R7, R5, -0.5, R10 ;  /* 0xbf00000005077823 */ /* 0x000fe2000000000a */
[----:B------:R-:W-:-:S04]  /*0400*/  HFMA2 R10, -RZ, RZ, 1.875, 0 ;  /* 0x3f800000ff0a7431 */ /* 0x000fc800000001ff */
[----:B------:R-:W-:-:S13]  /*0410*/  FSETP.NEU.AND P0, PT, R7, 1, PT ;  /* 0x3f8000000700780b */ /* 0x000fda0003f0d000 */
[----:B--23--:R-:W-:Y:S05]  /*0420*/  @!P0 BRA `(.L_x_60) ;  /* 0x00000004000c8947 */ /* 0x00cfea0003800000 */
[----:B------:R-:W-:-:S13]  /*0430*/  FSETP.NAN.AND P0, PT, |R7|, |R7|, PT ;  /* 0x400000070700720b */ /* 0x000fda0003f08200 */
[----:B------:R-:W-:Y:S05]  /*0440*/  @P0 BRA `(.L_x_61) ;  /* 0x0000000400000947 */ /* 0x000fea0003800000 */
[C---:B0-----:R-:W-:Y:S01]  /*0450*/  FMUL R8, |R7|.reuse, 16777216 ;  /* 0x4b80000007087820 */ /* 0x041fe20000400200 */
[C---:B------:R-:W-:Y:S01]  /*0460*/  FSETP.GEU.AND P0, PT, |R7|.reuse, 1.175494350822287508e-38, PT ;  /* 0x008000000700780b */ /* 0x040fe20003f0e200 */
[----:B------:R-:W-:Y:S01]  /*0470*/  IMAD.MOV.U32 R17, RZ, RZ, 0x3a2c32e4 ;  /* 0x3a2c32e4ff117424 */ /* 0x000fe200078e00ff */
[----:B------:R-:W-:Y:S02]  /*0480*/  FSETP.NEU.AND P3, PT, R7, RZ, PT ;  /* 0x000000ff0700720b */ /* 0x000fe40003f6d000 */
[----:B------:R-:W-:Y:S02]  /*0490*/  FSEL R8, R8, |R7|, !P0 ;  /* 0x4000000708087208 */ /* 0x000fe40004000000 */
[----:B------:R-:W-:-:S03]  /*04a0*/  FSEL R10, RZ, -24, P0 ;  /* 0xc1c00000ff0a7808 */ /* 0x000fc60000000000 */
[----:B------:R-:W-:-:S05]  /*04b0*/  VIADD R9, R8, 0xc0cafb0d ;  /* 0xc0cafb0d08097836 */ /* 0x000fca0000000000 */
[----:B------:R-:W-:-:S04]  /*04c0*/  LOP3.LUT R9, R9, 0xff800000, RZ, 0xc0, !PT ;  /* 0xff80000009097812 */ /* 0x000fc800078ec0ff */
[-C--:B------:R-:W-:Y:S02]  /*04d0*/  IADD3 R8, PT, PT, R8, -R9.reuse, RZ ;  /* 0x8000000908087210 */ /* 0x080fe40007ffe0ff */
[----:B------:R-:W-:-:S03]  /*04e0*/  I2FP.F32.S32 R9, R9 ;  /* 0x0000000900097245 */ /* 0x000fc60000201400 */
[C---:B------:R-:W-:Y:S01]  /*04f0*/  FADD R12, R8.reuse, 1 ;  /* 0x3f800000080c7421 */ /* 0x040fe20000000000 */
[----:B------:R-:W-:-:S04]  /*0500*/  FADD R15, R8, -1 ;  /* 0xbf800000080f7421 */ /* 0x000fc80000000000 */
[----:B------:R-:W-:Y:S01]  /*0510*/  FADD R13, R15, R15 ;  /* 0x0000000f0f0d7221 */ /* 0x000fe20000000000 */
[----:B------:R-:W0:Y:S03]  /*0520*/  MUFU.RCP R12, R12 ;  /* 0x0000000c000c7308 */ /* 0x000e260000001000 */
[----:B0-----:R-:W-:Y:S01]  /*0530*/  FMUL R8, R12, R13 ;  /* 0x0000000d0c087220 */ /* 0x001fe20000400000 */
[----:B------:R-:W-:-:S03]  /*0540*/  FFMA R13, R9, 1.1920928955078125e-07, R10 ;  /* 0x34000000090d7823 */ /* 0x000fc6000000000a */
        /* <DEDUP_REMOVED lines=27> */
[----:B------:R-:W2:Y:S01]  /*0700*/  F2I.NTZ R10, R13 ;  /* 0x0000000d000a7305 */ /* 0x000ea20000203100 */
[----:B0-----:R-:W-:Y:S01]  /*0710*/  FADD R8, R13, -R12 ;  /* 0x8000000c0d087221 */ /* 0x001fe20000000000 */
[----:B------:R-:W-:-:S03]  /*0720*/  FSETP.GT.AND P0, PT, R12, RZ, PT ;  /* 0x000000ff0c00720b */ /* 0x000fc60003f04000 */
[----:B------:R-:W-:-:S04]  /*0730*/  FADD R8, R8, R9 ;  /* 0x0000000908087221 */ /* 0x000fc80000000000 */
[----:B------:R-:W-:-:S04]  /*0740*/  FFMA R9, R8, R15, 0.0013391353422775864601 ;  /* 0x3aaf85ed08097423 */ /* 0x000fc8000000000f */
[----:B------:R-:W-:-:S04]  /*0750*/  FFMA R9, R8, R9, 0.0096188392490148544312 ;  /* 0x3c1d985608097423 */ /* 0x000fc80000000009 */
[----:B------:R-:W-:-:S04]  /*0760*/  FFMA R9, R8, R9, 0.055503588169813156128 ;  /* 0x3d6357bb08097423 */ /* 0x000fc80000000009 */
[C---:B------:R-:W-:Y:S01]  /*0770*/  FFMA R15, R8.reuse, R9, 0.24022644758224487305 ;  /* 0x3e75fdec080f7423 */ /* 0x040fe20000000009 */
[----:B------:R-:W-:Y:S02]  /*0780*/  SEL R9, RZ, 0x83000000, P0 ;  /* 0x83000000ff097807 */ /* 0x000fe40000000000 */
[----:B------:R-:W-:Y:S01]  /*0790*/  FSETP.NEU.AND P0, PT, |R7|, +INF , PT ;  /* 0x7f8000000700780b */ /* 0x000fe20003f0d200 */
[----:B------:R-:W-:Y:S02]  /*07a0*/  FFMA R15, R8, R15, 0.69314718246459960938 ;  /* 0x3f317218080f7423 */ /* 0x000fe4000000000f */
[----:B--2---:R-:W-:Y:S01]  /*07b0*/  IMAD R12, R10, 0x800000, -R9 ;  /* 0x008000000a0c7824 */ /* 0x004fe200078e0a09 */
[----:B------:R-:W-:Y:S01]  /*07c0*/  IADD3 R9, PT, PT, R9, 0x7f000000, RZ ;  /* 0x7f00000009097810 */ /* 0x000fe20007ffe0ff */
        /* <DEDUP_REMOVED lines=8> */
.L_x_61:
[----:B------:R-:W-:-:S07]  /*0850*/  FADD R10, R7, 2 ;  /* 0x40000000070a7421 */ /* 0x000fce0000000000 */
.L_x_60:
[----:B------:R-:W-:Y:S01]  /*0860*/  FADD R10, R10, 1 ;  /* 0x3f8000000a0a7421 */ /* 0x000fe20000000000 */
[----:B------:R-:W-:Y:S01]  /*0870*/  MOV R12, 0x652b82fe ;  /* 0x652b82fe000c7802 */ /* 0x000fe20000000f00 */
[----:B------:R-:W-:Y:S01]  /*0880*/  IMAD.MOV.U32 R13, RZ, RZ, 0x3ff71547 ;  /* 0x3ff71547ff0d7424 */ /* 0x000fe200078e00ff */
[----:B------:R-:W-:Y:S01]  /*0890*/  UMOV UR12, 0xfefa39ef ;  /* 0xfefa39ef000c7882 */ /* 0x000fe20000000000 */
[----:B0-----:R-:W0:Y:S01]  /*08a0*/  F2F.F64.F32 R8, R10 ;  /* 0x0000000a00087310 */ /* 0x001e220000201800 */
[----:B------:R-:W-:Y:S01]  /*08b0*/  UMOV UR13, 0x3fe62e42 ;  /* 0x3fe62e42000d7882 */ /* 0x000fe20000000000 */
[----:B------:R-:W-:-:S06]  /*08c0*/  MOV R18, 0x1 ;  /* 0x0000000100127802 */ /* 0x000fcc0000000f00 */
[----:B------:R-:W2:Y:S01]  /*08d0*/  MUFU.RCP64H R19, 6.283184051513671875 ;  /* 0x401921fb00137908 */ /* 0x000ea20000001800 */
[----:B0-----:R-:W-:-:S08]  /*08e0*/  DMUL R8, R8, -0.5 ;  /* 0xbfe0000008087828 */ /* 0x001fd00000000000 */
        /* <DEDUP_REMOVED lines=8> */
[----:B------:R-:W-:Y:S01]  /*0970*/  MOV R14, 0xfca213ea ;  /* 0xfca213ea000e7802 */ /* 0x000fe20000000f00 */
[----:B------:R-:W-:Y:S01]  /*0980*/  UMOV UR13, 0x3e5ade15 ;  /* 0x3e5ade15000d7882 */ /* 0x000fe20000000000 */
[----:B------:R-:W-:-:S06]  /*0990*/  MOV R15, 0x3e928af3 ;  /* 0x3e928af3000f7802 */ /* 0x000fcc0000000f00 */
        /* <DEDUP_REMOVED lines=25> */
[----:B--2---:R-:W-:Y:S01]  /*0b30*/  DFMA R24, R18, -R14, 1 ;  /* 0x3ff000001218742b */ /* 0x004fe2000000080e */
[----:B------:R-:W-:-:S05]  /*0b40*/  UMOV UR13, 0x3fe00000 ;  /* 0x3fe00000000d7882 */ /* 0x000fca0000000000 */
[----:B------:R-:W-:Y:S02]  /*0b50*/  DFMA R20, R16, R20, UR12 ;  /* 0x0000000c10147e2b */ /* 0x000fe40008000014 */
[----:B------:R-:W-:-:S06]  /*0b60*/  DFMA R24, R24, R24, R24 ;  /* 0x000000181818722b */ /* 0x000fcc0000000018 */
[----:B------:R-:W-:Y:S02]  /*0b70*/  DFMA R20, R16, R20, 1 ;  /* 0x3ff000001014742b */ /* 0x000fe40000000014 */
[----:B------:R-:W-:Y:S01]  /*0b80*/  DFMA R24, R18, R24, R18 ;  /* 0x000000181218722b */ /* 0x000fe20000000012 */
[----:B-----5:R0:W2:Y:S05]  /*0b90*/  I2F.F64 R18, R0 ;  /* 0x0000000000127312 */ /* 0x0200aa0000201c00 */
[----:B------:R-:W-:Y:S02]  /*0ba0*/  DFMA R20, R16, R20, 1 ;  /* 0x3ff000001014742b */ /* 0x000fe40000000014 */
[----:B------:R-:W-:-:S08]  /*0bb0*/  DFMA R16, R24, -R14, 1 ;  /* 0x3ff000001810742b */ /* 0x000fd0000000080e */
[----:B------:R-:W-:Y:S01]  /*0bc0*/  DFMA R16, R24, R16, R24 ;  /* 0x000000101810722b */ /* 0x000fe20000000018 */
[----:B------:R-:W-:Y:S01]  /*0bd0*/  IMAD R25, R12, 0x100000, R21 ;  /* 0x001000000c197824 */ /* 0x000fe200078e0215 */
[----:B------:R-:W-:Y:S01]  /*0be0*/  MOV R24, R20 ;  /* 0x0000001400187202 */ /* 0x000fe20000000f00 */
[----:B0-2---:R-:W-:Y:S08]  /*0bf0*/  @!P0 BRA `(.L_x_62) ;  /* 0x0000000000348947 */ /* 0x005ff00003800000 */
        /* <DEDUP_REMOVED lines=13> */
.L_x_62:
        /* <DEDUP_REMOVED lines=9> */
[----:B------:R-:W-:Y:S01]  /*0d60*/  MOV R12, R18 ;  /* 0x00000012000c7202 */ /* 0x000fe20000000f00 */
[----:B------:R-:W-:Y:S01]  /*0d70*/  IMAD.MOV.U32 R13, RZ, RZ, R19 ;  /* 0x000000ffff0d7224 */ /* 0x000fe200078e0013 */
[----:B------:R-:W-:-:S07]  /*0d80*/  MOV R0, 0xda0 ;  /* 0x00000da000007802 */ /* 0x000fce0000000f00 */
[----:B-1----:R-:W-:Y:S05]  /*0d90*/  CALL.REL.NOINC `($__internal_2_$__cuda_sm20_div_rn_f64_full) ;  /* 0x0000000c00f47944 */ /* 0x002fea0003c00000 */
[----:B------:R-:W-:Y:S02]  /*0da0*/  MOV R8, R16 ;  /* 0x0000001000087202 */ /* 0x000fe40000000f00 */
[----:B------:R-:W-:-:S07]  /*0db0*/  MOV R9, R17 ;  /* 0x0000001100097202 */ /* 0x000fce0000000f00 */
.L_x_64:
[----:B-1----:R-:W-:Y:S05]  /*0dc0*/  BSYNC.RECONVERGENT B0 ;  /* 0x0000000000007941 */ /* 0x002fea0003800200 */
.L_x_63:
[----:B------:R-:W0:Y:S01]  /*0dd0*/  F2F.F64.F32 R12, R4 ;  /* 0x00000004000c7310 */ /* 0x000e220000201800 */
[----:B------:R-:W-:Y:S01]  /*0de0*/  UISETP.NE.AND UP1, UPT, UR5, UR7, UPT ;  /* 0x000000070500728c */ /* 0x000fe2000bf25270 */
[----:B0-----:R-:W-:-:S06]  /*0df0*/  DADD R12, R12, R8 ;  /* 0x000000000c0c7229 */ /* 0x001fcc0000000008 */
[----:B------:R2:W3:Y:S02]  /*0e00*/  F2F.F32.F64 R4, R12 ;  /* 0x0000000c00047310 */ /* 0x0004e40000301000 */
[----:B------:R-:W-:Y:S05]  /*0e10*/  BRA.U !UP1, `(.L_x_65) ;  /* 0x0000000d09ac7547 */ /* 0x000fea000b800000 */
[----:B------:R-:W-:Y:S01]  /*0e20*/  UIADD3 UR5, UPT, UPT, UR5, 0x1, URZ ;  /* 0x0000000105057890 */ /* 0x000fe2000fffe0ff */
[----:B------:R-:W-:Y:S11]  /*0e30*/  BRA `(.L_x_66) ;  /* 0xfffffff4005c7947 */ /* 0x000ff6000383ffff */
.L_x_59:
[C---:B------:R-:W-:Y:S01]  /*0e40*/  FMUL R7, |R0|.reuse, 16777216 ;  /* 0x4b80000000077820 */ /* 0x040fe20000400200 */
[C---:B------:R-:W-:Y:S01]  /*0e50*/  FSETP.GEU.AND P0, PT, |R0|.reuse, 1.175494350822287508e-38, PT ;  /* 0x008000000000780b */ /* 0x040fe20003f0e200 */
[----:B------:R-:W0:Y:S01]  /*0e60*/  LDC.64 R22, c[0x0][0x380] ;  /* 0x0000e000ff167b82 */ /* 0x000e220000000a00 */
[----:B------:R-:W-:Y:S01]  /*0e70*/  MOV R15, 0x3a2c32e4 ;  /* 0x3a2c32e4000f7802 */ /* 0x000fe20000000f00 */
[----:B------:R-:W-:Y:S01]  /*0e80*/  FADD R25, R0, R0 ;  /* 0x0000000000197221 */ /* 0x000fe20000000000 */
[----:B------:R-:W-:Y:S01]  /*0e90*/  FSEL R7, R7, |R0|, !P0 ;  /* 0x4000000007077208 */ /* 0x000fe20004000000 */
[----:B------:R-:W-:Y:S01]  /*0ea0*/  UMOV UR7, 0xffffffff ;  /* 0xffffffff00077882 */ /* 0x000fe20000000000 */
[----:B------:R-:W-:Y:S01]  /*0eb0*/  FSEL R10, RZ, -24, P0 ;  /* 0xc1c00000ff0a7808 */ /* 0x000fe20000000000 */
[----:B------:R-:W-:Y:S01]  /*0ec0*/  UMOV UR5, UR6 ;  /* 0x0000000600057c82 */ /* 0x000fe20008000000 */
[----:B------:R-:W-:Y:S01]  /*0ed0*/  LOP3.LUT R25, R25, 0x7fffffff, RZ, 0xc0, !PT ;  /* 0x7fffffff19197812 */ /* 0x000fe200078ec0ff */
[----:B------:R-:W-:-:S05]  /*0ee0*/  VIADD R8, R7, 0xc0cafb0d ;  /* 0xc0cafb0d07087836 */ /* 0x000fca0000000000 */
[----:B------:R-:W-:-:S04]  /*0ef0*/  LOP3.LUT R8, R8, 0xff800000, RZ, 0xc0, !PT ;  /* 0xff80000008087812 */ /* 0x000fc800078ec0ff */
[----:B------:R-:W-:-:S05]  /*0f00*/  IADD3 R7, PT, PT, R7, -R8, RZ ;  /* 0x8000000807077210 */ /* 0x000fca0007ffe0ff */
[C---:B------:R-:W-:Y:S01]  /*0f10*/  FADD R12, R7.reuse, 1 ;  /* 0x3f800000070c7421 */ /* 0x040fe20000000000 */
[----:B------:R-:W-:Y:S01]  /*0f20*/  FADD R13, R7, -1 ;  /* 0xbf800000070d7421 */ /* 0x000fe20000000000 */
[----:B------:R-:W-:-:S03]  /*0f30*/  I2FP.F32.S32 R7, R8 ;  /* 0x0000000800077245 */ /* 0x000fc60000201400 */
[----:B------:R-:W-:Y:S01]  /*0f40*/  FADD R9, R13, R13 ;  /* 0x0000000d0d097221 */ /* 0x000fe20000000000 */
[----:B------:R-:W1:Y:S03]  /*0f50*/  MUFU.RCP R12, R12 ;  /* 0x0000000c000c7308 */ /* 0x000e660000001000 */
[----:B-1----:R-:W-:Y:S01]  /*0f60*/  FMUL R8, R12, R9 ;  /* 0x000000090c087220 */ /* 0x002fe20000400000 */
        /* <DEDUP_REMOVED lines=21> */
[----:B------:R-:W1:Y:S01]  /*10c0*/  FRND R12, R9 ;  /* 0x00000009000c7307 */ /* 0x000e620000201000 */
[----:B------:R-:W-:Y:S01]  /*10d0*/  FADD R7, R10, -R7 ;  /* 0x800000070a077221 */ /* 0x000fe20000000000 */
[----:B------:R-:W-:Y:S01]  /*10e0*/  FFMA R8, R8, 2, -R9 ;  /* 0x4000000008087823 */ /* 0x000fe20000000809 */
[----:B------:R-:W-:Y:S01]  /*10f0*/  IMAD.MOV.U32 R10, RZ, RZ, 0x391fcb8e ;  /* 0x391fcb8eff0a7424 */ /* 0x000fe200078e00ff */
[----:B------:R-:W-:Y:S02]  /*1100*/  FSETP.GT.AND P2, PT, |R9|, 152, PT ;  /* 0x431800000900780b */ /* 0x000fe40003f44200 */
[----:B------:R-:W-:Y:S01]  /*1110*/  FFMA R8, R7, 2, R8 ;  /* 0x4000000007087823 */ /* 0x000fe20000000008 */
[C---:B------:R-:W-:Y:S01]  /*1120*/  FSETP.GEU.AND P1, PT, R9.reuse, RZ, PT ;  /* 0x000000ff0900720b */ /* 0x040fe20003f2e000 */
[----:B------:R-:W2:Y:S01]  /*1130*/  F2I.NTZ R13, R9 ;  /* 0x00000009000d7305 */ /* 0x000ea20000203100 */
[----:B-1----:R-:W-:Y:S01]  /*1140*/  FADD R7, R9, -R12 ;  /* 0x8000000c09077221 */ /* 0x002fe20000000000 */
[----:B------:R-:W-:-:S03]  /*1150*/  FSETP.GT.AND P0, PT, R12, RZ, PT ;  /* 0x000000ff0c00720b */ /* 0x000fc60003f04000 */
[----:B------:R-:W-:-:S04]  /*1160*/  FADD R7, R7, R8 ;  /* 0x0000000807077221 */ /* 0x000fc80000000000 */
[----:B------:R-:W-:-:S04]  /*1170*/  FFMA R8, R7, R10, 0.0013391353422775864601 ;  /* 0x3aaf85ed07087423 */ /* 0x000fc8000000000a */
[----:B------:R-:W-:-:S04]  /*1180*/  FFMA R8, R7, R8, 0.0096188392490148544312 ;  /* 0x3c1d985607087423 */ /* 0x000fc80000000008 */
[----:B------:R-:W-:-:S04]  /*1190*/  FFMA R8, R7, R8, 0.055503588169813156128 ;  /* 0x3d6357bb07087423 */ /* 0x000fc80000000008 */
[C---:B------:R-:W-:Y:S01]  /*11a0*/  FFMA R10, R7.reuse, R8, 0.24022644758224487305 ;  /* 0x3e75fdec070a7423 */ /* 0x040fe20000000008 */
[----:B------:R-:W-:Y:S02]  /*11b0*/  SEL R8, RZ, 0x83000000, P0 ;  /* 0x83000000ff087807 */ /* 0x000fe40000000000 */
[----:B------:R-:W-:Y:S01]  /*11c0*/  FSETP.NEU.AND P0, PT, R0, RZ, PT ;  /* 0x000000ff0000720b */ /* 0x000fe20003f0d000 */
[----:B------:R-:W-:Y:S01]  /*11d0*/  FFMA R10, R7, R10, 0.69314718246459960938 ;  /* 0x3f317218070a7423 */ /* 0x000fe2000000000a */
[----:B--2---:R-:W-:Y:S02]  /*11e0*/  LEA R13, R13, -R8, 0x17 ;  /* 0x800000080d0d7211 */ /* 0x004fe400078eb8ff */
[----:B------:R-:W-:Y:S01]  /*11f0*/  IADD3 R8, PT, PT, R8, 0x7f000000, RZ ;  /* 0x7f00000008087810 */ /* 0x000fe20007ffe0ff */
[----:B------:R-:W-:Y:S01]  /*1200*/  FFMA R7, R7, R10, 1 ;  /* 0x3f80000007077423 */ /* 0x000fe2000000000a */
[----:B------:R-:W-:Y:S02]  /*1210*/  FSEL R10, RZ, +INF , !P1 ;  /* 0x7f800000ff0a7808 */ /* 0x000fe40004800000 */
[----:B------:R-:W-:Y:S01]  /*1220*/  FSETP.NAN.AND P1, PT, |R0|, |R0|, PT ;  /* 0x400000000000720b */ /* 0x000fe20003f28200 */
[----:B------:R-:W-:-:S04]  /*1230*/  FMUL R8, R8, R7 ;  /* 0x0000000708087220 */ /* 0x000fc80000400000 */
[----:B------:R-:W-:Y:S01]  /*1240*/  @!P2 FMUL R10, R13, R8 ;  /* 0x000000080d0aa220 */ /* 0x000fe20000400000 */
[----:B------:R-:W-:-:S04]  /*1250*/  FSETP.NEU.AND P2, PT, |R0|, +INF , PT ;  /* 0x7f8000000000780b */ /* 0x000fc80003f4d200 */
[----:B------:R-:W-:-:S03]  /*1260*/  @P0 FSEL R25, R25, R10, !P2 ;  /* 0x0000000a19190208 */ /* 0x000fc60005000000 */
[----:B0-----:R-:W-:-:S07]  /*1270*/  @P1 FADD R25, R0, 2 ;  /* 0x4000000000191421 */ /* 0x001fce0000000000 */
.L_x_71:
[----:B0-----:R-:W-:-:S05]  /*1280*/  IMAD.WIDE R8, R6, 0x4, R22 ;  /* 0x0000000406087825 */ /* 0x001fca00078e0216 */
[----:B------:R0:W5:Y:S01]  /*1290*/  LDG.E R0, desc[UR8][R8.64] ;  /* 0x0000000808007981 */ /* 0x000162000c1e1900 */
[----:B------:R-:W-:-:S06]  /*12a0*/  UIADD3 UR7, UPT, UPT, UR7, 0x1, URZ ;  /* 0x0000000107077890 */ /* 0x000fcc000fffe0ff */
[----:B------:R-:W-:-:S05]  /*12b0*/  I2FP.F32.U32 R10, UR7 ;  /* 0x00000007000a7c45 */ /* 0x000fca0008201000 */
[----:B------:R-:W-:Y:S01]  /*12c0*/  FFMA R7, R5, -0.5, R10 ;  /* 0xbf00000005077823 */ /* 0x000fe2000000000a */
[----:B------:R-:W-:-:S04]  /*12d0*/  IMAD.MOV.U32 R10, RZ, RZ, 0x3f800000 ;  /* 0x3f800000ff0a7424 */ /* 0x000fc800078e00ff */
        /* <DEDUP_REMOVED lines=8> */
[----:B------:R-:W-:Y:S02]  /*1360*/  FSEL R8, R8, |R7|, !P0 ;  /* 0x4000000708087208 */ /* 0x000fe40004000000 */
[----:B------:R-:W-:Y:S02]  /*1370*/  FSEL R12, RZ, -24, P0 ;  /* 0xc1c00000ff0c7808 */ /* 0x000fe40000000000 */
[----:B------:R-:W-:Y:S02]  /*1380*/  IADD3 R9, PT, PT, R8, -0x3f3504f3, RZ ;  /* 0xc0cafb0d08097810 */ /* 0x000fe40007ffe0ff */
[----:B------:R-:W-:Y:S02]  /*1390*/  FSETP.NEU.AND P0, PT, |R7|, +INF , PT ;  /* 0x7f8000000700780b */ /* 0x000fe40003f0d200 */
[----:B------:R-:W-:Y:S02]  /*13a0*/  LOP3.LUT R9, R9, 0xff800000, RZ, 0xc0, !PT ;  /* 0xff80000009097812 */ /* 0x000fe400078ec0ff */
[----:B------:R-:W-:-:S02]  /*13b0*/  FSETP.NEU.AND P0, PT, R7, RZ, P0 ;  /* 0x000000ff0700720b */ /* 0x000fc4000070d000 */
[-C--:B------:R-:W-:Y:S02]  /*13c0*/  IADD3 R8, PT, PT, R8, -R9.reuse, RZ ;  /* 0x8000000908087210 */ /* 0x080fe40007ffe0ff */
[----:B------:R-:W-:-:S03]  /*13d0*/  I2FP.F32.S32 R9, R9 ;  /* 0x0000000900097245 */ /* 0x000fc60000201400 */
[C---:B------:R-:W-:Y:S01]  /*13e0*/  FADD R10, R8.reuse, 1 ;  /* 0x3f800000080a7421 */ /* 0x040fe20000000000 */
[----:B------:R-:W-:-:S04]  /*13f0*/  FADD R15, R8, -1 ;  /* 0xbf800000080f7421 */ /* 0x000fc80000000000 */
[----:B------:R-:W-:Y:S01]  /*1400*/  FADD R13, R15, R15 ;  /* 0x0000000f0f0d7221 */ /* 0x000fe20000000000 */
[----:B------:R-:W0:Y:S01]  /*1410*/  MUFU.RCP R10, R10 ;  /* 0x0000000a000a7308 */ /* 0x000e220000001000 */
[----:B------:R-:W-:Y:S02]  /*1420*/  @!P0 FADD R7, R7, R7 ;  /* 0x0000000707078221 */ /* 0x000fe40000000000 */
        /* <DEDUP_REMOVED lines=37> */
[----:B------:R-:W-:Y:S01]  /*1680*/  FSETP.GEU.AND P1, PT, R8, RZ, PT ;  /* 0x000000ff0800720b */ /* 0x000fe20003f2e000 */
[----:B------:R-:W-:Y:S01]  /*1690*/  FFMA R14, R9, R12, 0.69314718246459960938 ;  /* 0x3f317218090e7423 */ /* 0x000fe2000000000c */
[----:B------:R-:W-:Y:S01]  /*16a0*/  IADD3 R12, PT, PT, R10, 0x7f000000, RZ ;  /* 0x7f0000000a0c7810 */ /* 0x000fe20007ffe0ff */
[----:B-1----:R-:W-:Y:S01]  /*16b0*/  IMAD R13, R13, 0x800000, -R10 ;  /* 0x008000000d0d7824 */ /* 0x002fe200078e0a0a */
[----:B------:R-:W-:Y:S01]  /*16c0*/  FSEL R10, RZ, +INF , !P1 ;  /* 0x7f800000ff0a7808 */ /* 0x000fe20004800000 */
[----:B------:R-:W-:-:S04]  /*16d0*/  FFMA R9, R9, R14, 1 ;  /* 0x3f80000009097423 */ /* 0x000fc8000000000e */
[----:B------:R-:W-:-:S04]  /*16e0*/  FMUL R12, R12, R9 ;  /* 0x000000090c0c7220 */ /* 0x000fc80000400000 */
[----:B------:R-:W-:Y:S01]  /*16f0*/  @!P2 FMUL R10, R13, R12 ;  /* 0x0000000c0d0aa220 */ /* 0x000fe20000400000 */
[----:B------:R-:W-:-:S07]  /*1700*/  @!P0 LOP3.LUT R10, R7, 0x7fffffff, RZ, 0xc0, !PT ;  /* 0x7fffffff070a8812 */ /* 0x000fce00078ec0ff */
.L_x_67:
[----:B------:R-:W-:Y:S01]  /*1710*/  FADD R10, R25, R10 ;  /* 0x0000000a190a7221 */ /* 0x000fe20000000000 */
[----:B------:R-:W-:Y:S01]  /*1720*/  HFMA2 R15, -RZ, RZ, 1.9912109375, 0.00128841400146484375 ;  /* 0x3ff71547ff0f7431 */ /* 0x000fe200000001ff */
[----:B------:R-:W-:Y:S01]  /*1730*/  MOV R14, 0x652b82fe ;  /* 0x652b82fe000e7802 */ /* 0x000fe20000000f00 */
[----:B------:R-:W-:Y:S01]  /*1740*/  UMOV UR12, 0xfefa39ef ;  /* 0xfefa39ef000c7882 */ /* 0x000fe20000000000 */
[----:B------:R-:W0:Y:S01]  /*1750*/  F2F.F64.F32 R12, R10 ;  /* 0x0000000a000c7310 */ /* 0x000e220000201800 */
[----:B------:R-:W-:Y:S01]  /*1760*/  UMOV UR13, 0x3fe62e42 ;  /* 0x3fe62e42000d7882 */ /* 0x000fe20000000000 */
[----:B------:R-:W-:-:S06]  /*1770*/  MOV R16, 0x1 ;  /* 0x0000000100107802 */ /* 0x000fcc0000000f00 */
[----:B------:R-:W1:Y:S01]  /*1780*/  MUFU.RCP64H R17, 6.283184051513671875 ;  /* 0x401921fb00117908 */ /* 0x000e620000001800 */
        /* <DEDUP_REMOVED lines=32> */
[----:B------:R-:W-:Y:S01]  /*1990*/  MOV R8, 0x54442d18 ;  /* 0x54442d1800087802 */ /* 0x000fe20000000f00 */
[----:B------:R-:W-:Y:S01]  /*19a0*/  IMAD.MOV.U32 R9, RZ, RZ, 0x401921fb ;  /* 0x401921fbff097424 */ /* 0x000fe200078e00ff */
[----:B------:R-:W-:-:S04]  /*19b0*/  UMOV UR13, 0x3fc55555 ;  /* 0x3fc55555000d7882 */ /* 0x000fc80000000000 */
[----:B------:R-:W-:Y:S01]  /*19c0*/  DFMA R18, R26, R18, UR12 ;  /* 0x0000000c1a127e2b */ /* 0x000fe20008000012 */
[----:B------:R-:W-:Y:S01]  /*19d0*/  UMOV UR12, 0xb ;  /* 0x0000000b000c7882 */ /* 0x000fe20000000000 */
[----:B-1----:R-:W-:Y:S01]  /*19e0*/  DFMA R20, R16, -R8, 1 ;  /* 0x3ff000001014742b */ /* 0x002fe20000000808 */
[----:B------:R-:W-:-:S05]  /*19f0*/  UMOV UR13, 0x3fe00000 ;  /* 0x3fe00000000d7882 */ /* 0x000fca0000000000 */
[----:B------:R-:W-:Y:S02]  /*1a00*/  DFMA R18, R26, R18, UR12 ;  /* 0x0000000c1a127e2b */ /* 0x000fe40008000012 */
[----:B------:R-:W-:-:S06]  /*1a10*/  DFMA R20, R20, R20, R20 ;  /* 0x000000141414722b */ /* 0x000fcc0000000014 */
[----:B------:R-:W-:Y:S02]  /*1a20*/  DFMA R18, R26, R18, 1 ;  /* 0x3ff000001a12742b */ /* 0x000fe40000000012 */
[----:B------:R-:W-:-:S06]  /*1a30*/  DFMA R20, R16, R20, R16 ;  /* 0x000000141014722b */ /* 0x000fcc0000000010 */
[----:B------:R-:W-:Y:S01]  /*1a40*/  DFMA R18, R26, R18, 1 ;  /* 0x3ff000001a12742b */ /* 0x000fe20000000012 */
[----:B-----5:R0:W1:Y:S01]  /*1a50*/  I2F.F64 R26, R0 ;  /* 0x00000000001a7312 */ /* 0x0200620000201c00 */
[----:B------:R-:W-:-:S08]  /*1a60*/  DFMA R16, R20, -R8, 1 ;  /* 0x3ff000001410742b */ /* 0x000fd00000000808 */
[----:B------:R-:W-:Y:S01]  /*1a70*/  DFMA R16, R20, R16, R20 ;  /* 0x000000101410722b */ /* 0x000fe20000000014 */
[----:B------:R-:W-:Y:S01]  /*1a80*/  LEA R21, R14, R19, 0x14 ;  /* 0x000000130e157211 */ /* 0x000fe200078ea0ff */
[----:B------:R-:W-:Y:S01]  /*1a90*/  IMAD.MOV.U32 R20, RZ, RZ, R18 ;  /* 0x000000ffff147224 */ /* 0x000fe200078e0012 */
[----:B0-----:R-:W-:Y:S08]  /*1aa0*/  @!P0 BRA `(.L_x_68) ;  /* 0x0000000000348947 */ /* 0x001ff00003800000 */
        /* <DEDUP_REMOVED lines=9> */
[----:B------:R-:W-:Y:S02]  /*1b40*/  IADD3 R14, PT, PT, R14, -R7, RZ ;  /* 0x800000070e0e7210 */ /* 0x000fe40007ffe0ff */
[----:B------:R-:W-:Y:S02]  /*1b50*/  LEA R19, R7, R19, 0x14 ;  /* 0x0000001307137211 */ /* 0x000fe400078ea0ff */
[----:B------:R-:W-:-:S06]  /*1b60*/  LEA R21, R14, 0x3ff00000, 0x14 ;  /* 0x3ff000000e157811 */ /* 0x000fcc00078ea0ff */
[----:B------:R-:W-:-:S11]  /*1b70*/  DMUL R20, R18, R20 ;  /* 0x0000001412147228 */ /* 0x000fd60000000000 */
.L_x_68:
[----:B-1----:R-:W-:Y:S01]  /*1b80*/  DMUL R26, R26, R20 ;  /* 0x000000141a1a7228 */ /* 0x002fe20000000000 */
[----:B------:R-:W-:Y:S01]  /*1b90*/  UIADD3 UR5, UPT, UPT, UR5, 0x1, URZ ;  /* 0x0000000105057890 */ /* 0x000fe2000fffe0ff */
[----:B------:R-:W-:Y:S03]  /*1ba0*/  BSSY.RECONVERGENT B0, `(.L_x_69) ;  /* 0x000000d000007945 */ /* 0x000fe60003800200 */
[----:B------:R-:W-:-:S03]  /*1bb0*/  UISETP.NE.AND UP1, UPT, UR5, 0x1, UPT ;  /* 0x000000010500788c */ /* 0x000fc6000bf25270 */
[----:B------:R-:W-:Y:S02]  /*1bc0*/  DMUL R12, R16, R26 ;  /* 0x0000001a100c7228 */ /* 0x000fe40000000000 */
[----:B------:R-:W-:-:S06]  /*1bd0*/  FSETP.GEU.AND P1, PT, |R27|, 6.5827683646048100446e-37, PT ;  /* 0x036000001b00780b */ /* 0x000fcc0003f2e200 */
[----:B------:R-:W-:-:S08]  /*1be0*/  DFMA R8, R12, -R8, R26 ;  /* 0x800000080c08722b */ /* 0x000fd0000000001a */
[----:B------:R-:W-:-:S10]  /*1bf0*/  DFMA R16, R16, R8, R12 ;  /* 0x000000081010722b */ /* 0x000fd4000000000c */
[----:B------:R-:W-:-:S05]  /*1c00*/  FFMA R0, RZ, 2.3926990032196044922, R17 ;  /* 0x401921fbff007823 */ /* 0x000fca0000000011 */
[----:B------:R-:W-:-:S13]  /*1c10*/  FSETP.GT.AND P0, PT, |R0|, 1.469367938527859385e-39, PT ;  /* 0x001000000000780b */ /* 0x000fda0003f04200 */
[----:B------:R-:W-:Y:S05]  /*1c20*/  @P0 BRA P1, `(.L_x_70) ;  /* 0x0000000000100947 */ /* 0x000fea0000800000 */
[----:B------:R-:W-:Y:S02]  /*1c30*/  MOV R12, R26 ;  /* 0x0000001a000c7202 */ /* 0x000fe40000000f00 */
[----:B------:R-:W-:Y:S02]  /*1c40*/  MOV R13, R27 ;  /* 0x0000001b000d7202 */ /* 0x000fe40000000f00 */
[----:B------:R-:W-:-:S07]  /*1c50*/  MOV R0, 0x1c70 ;  /* 0x00001c7000007802 */ /* 0x000fce0000000f00 */
[----:B------:R-:W-:Y:S05]  /*1c60*/  CALL.REL.NOINC `($__internal_2_$__cuda_sm20_div_rn_f64_full) ;  /* 0x0000000000407944 */ /* 0x000fea0003c00000 */
.L_x_70:
[----:B------:R-:W-:Y:S05]  /*1c70*/  BSYNC.RECONVERGENT B0 ;  /* 0x0000000000007941 */ /* 0x000fea0003800200 */
.L_x_69:
[----:B------:R-:W0:Y:S01]  /*1c80*/  F2F.F64.F32 R8, R4 ;  /* 0x0000000400087310 */ /* 0x000e220000201800 */
[----:B------:R-:W-:Y:S01]  /*1c90*/  VIADD R6, R6, 0x1 ;  /* 0x0000000106067836 */ /* 0x000fe20000000000 */
[----:B0-----:R-:W-:-:S06]  /*1ca0*/  DADD R8, R8, R16 ;  /* 0x0000000008087229 */ /* 0x001fcc0000000010 */
[----:B------:R0:W1:Y:S01]  /*1cb0*/  F2F.F32.F64 R4, R8 ;  /* 0x0000000800047310 */ /* 0x0000620000301000 */
[----:B------:R-:W-:Y:S05]  /*1cc0*/  BRA.U UP1, `(.L_x_71) ;  /* 0xfffffff5016c7547 */ /* 0x000fea000b83ffff */
.L_x_65:
[----:B------:R-:W-:Y:S05]  /*1cd0*/  BRA.U UP0, `(.L_x_72) ;  /* 0xffffffe500787547 */ /* 0x000fea000b83ffff */
.L_x_58:
[----:B-1-3--:R-:W1:Y:S01]  /*1ce0*/  F2I.TRUNC.NTZ R4, R4 ;  /* 0x0000000400047305 */ /* 0x00ae62000020f100 */
[----:B------:R-:W3:Y:S01]  /*1cf0*/  LDC.64 R6, c[0x0][0x388] ;  /* 0x0000e200ff067b82 */ /* 0x000ee20000000a00 */
[----:B------:R-:W4:Y:S01]  /*1d00*/  LDCU UR5, c[0x0][0x390] ;  /* 0x00007200ff0577ac */ /* 0x000f220008000800 */
[----:B-1----:R-:W-:-:S05]  /*1d10*/  I2FP.F32.S32 R0, R4 ;  /* 0x0000000400007245 */ /* 0x002fca0000201400 */
[----:B------:R-:W1:Y:S01]  /*1d20*/  F2I.TRUNC.NTZ R5, R0 ;  /* 0x0000000000057305 */ /* 0x000e62000020f100 */
[----:B----4-:R-:W-:-:S04]  /*1d30*/  IMAD R3, R2, UR5, R3 ;  /* 0x0000000502037c24 */ /* 0x010fc8000f8e0203 */
[----:B---3--:R-:W-:-:S05]  /*1d40*/  IMAD.WIDE R2, R3, 0x4, R6 ;  /* 0x0000000403027825 */ /* 0x008fca00078e0206 */
[----:B-1----:R-:W-:Y:S01]  /*1d50*/  STG.E desc[UR8][R2.64], R5 ;  /* 0x0000000502007986 */ /* 0x002fe2000c101908 */
[----:B------:R-:W-:Y:S05]  /*1d60*/  EXIT ;  /* 0x000000000000794d */ /* 0x000fea0003800000 */
        .weak           $__internal_2_$__cuda_sm20_div_rn_f64_full
        .type           $__internal_2_$__cuda_sm20_div_rn_f64_full,@function
        .size           $__internal_2_$__cuda_sm20_div_rn_f64_full,($__internal_3_$__cuda_sm20_div_u64 - $__internal_2_$__cuda_sm20_div_rn_f64_full)
$__internal_2_$__cuda_sm20_div_rn_f64_full:
[C---:B------:R-:W-:Y:S01]  /*1d70*/  FSETP.GEU.AND P0, PT, |R11|.reuse, 1.469367938527859385e-39, PT ;  /* 0x001000000b00780b */ /* 0x040fe20003f0e200 */
[----:B------:R-:W-:Y:S01]  /*1d80*/  IMAD.MOV.U32 R14, RZ, RZ, 0x1 ;  /* 0x00000001ff0e7424 */ /* 0x000fe200078e00ff */
[----:B------:R-:W-:Y:S01]  /*1d90*/  MOV R10, UR10 ;  /* 0x0000000a000a7c02 */ /* 0x000fe20008000f00 */
[----:B------:R-:W-:Y:S01]  /*1da0*/  BSSY.RECONVERGENT B1, `(.L_x_73) ;  /* 0x0000055000017945 */ /* 0x000fe20003800200 */
[----:B------:R-:W-:Y:S02]  /*1db0*/  LOP3.LUT R7, R11, 0x800fffff, RZ, 0xc0, !PT ;  /* 0x800fffff0b077812 */ /* 0x000fe400078ec0ff */
[----:B------:R-:W-:Y:S02]  /*1dc0*/  MOV R8, UR10 ;  /* 0x0000000a00087c02 */ /* 0x000fe40008000f00 */
[----:B------:R-:W-:Y:S02]  /*1dd0*/  LOP3.LUT R9, R7, 0x3ff00000, RZ, 0xfc, !PT ;  /* 0x3ff0000007097812 */ /* 0x000fe400078efcff */
[----:B------:R-:W-:-:S02]  /*1de0*/  FSETP.GEU.AND P2, PT, |R13|, 1.469367938527859385e-39, PT ;  /* 0x001000000d00780b */ /* 0x000fc40003f4e200 */
[----:B------:R-:W-:Y:S01]  /*1df0*/  LOP3.LUT R7, R13, 0x7ff00000, RZ, 0xc0, !PT ;  /* 0x7ff000000d077812 */ /* 0x000fe200078ec0ff */
[----:B------:R-:W-:Y:S01]  /*1e00*/  @!P0 DMUL R8, R10, 8.98846567431157953865e+307 ;  /* 0x7fe000000a088828 */ /* 0x000fe20000000000 */
[----:B------:R-:W-:Y:S02]  /*1e10*/  MOV R24, 0x1ca00000 ;  /* 0x1ca0000000187802 */ /* 0x000fe40000000f00 */
[----:B------:R-:W-:-:S03]  /*1e20*/  LOP3.LUT R26, R11, 0x7ff00000, RZ, 0xc0, !PT ;  /* 0x7ff000000b1a7812 */ /* 0x000fc600078ec0ff */
[----:B------:R-:W0:Y:S01]  /*1e30*/  MUFU.RCP64H R15, R9 ;  /* 0x00000009000f7308 */ /* 0x000e220000001800 */
[----:B------:R-:W-:-:S03]  /*1e40*/  ISETP.GE.U32.AND P1, PT, R7, R26, PT ;  /* 0x0000001a0700720c */ /* 0x000fc60003f26070 */
[----:B------:R-:W-:Y:S02]  /*1e50*/  @!P2 LOP3.LUT R16, R11, 0x7ff00000, RZ, 0xc0, !PT ;  /* 0x7ff000000b10a812 */ /* 0x000fe400078ec0ff */
[----:B------:R-:W-:Y:S02]  /*1e60*/  @!P0 LOP3.LUT R26, R9, 0x7ff00000, RZ, 0xc0, !PT ;  /* 0x7ff00000091a8812 */ /* 0x000fe400078ec0ff */
[----:B------:R-:W-:-:S04]  /*1e70*/  @!P2 ISETP.GE.U32.AND P3, PT, R7, R16, PT ;  /* 0x000000100700a20c */ /* 0x000fc80003f66070 */
[----:B------:R-:W-:-:S04]  /*1e80*/  @!P2 SEL R17, R24, 0x63400000, !P3 ;  /* 0x634000001811a807 */ /* 0x000fc80005800000 */
[----:B------:R-:W-:Y:S01]  /*1e90*/  @!P2 LOP3.LUT R20, R17, 0x80000000, R13, 0xf8, !PT ;  /* 0x800000001114a812 */ /* 0x000fe200078ef80d */
[----:B0-----:R-:W-:-:S03]  /*1ea0*/  DFMA R18, R14, -R8, 1 ;  /* 0x3ff000000e12742b */ /* 0x001fc60000000808 */
[----:B------:R-:W-:Y:S01]  /*1eb0*/  @!P2 LOP3.LUT R21, R20, 0x100000, RZ, 0xfc, !PT ;  /* 0x001000001415a812 */ /* 0x000fe200078efcff */
[----:B------:R-:W-:-:S04]  /*1ec0*/  @!P2 IMAD.MOV.U32 R20, RZ, RZ, RZ ;  /* 0x000000ffff14a224 */ /* 0x000fc800078e00ff */
[----:B------:R-:W-:-:S08]  /*1ed0*/  DFMA R18, R18, R18, R18 ;  /* 0x000000121212722b */ /* 0x000fd00000000012 */
[----:B------:R-:W-:Y:S01]  /*1ee0*/  DFMA R18, R14, R18, R14 ;  /* 0x000000120e12722b */ /* 0x000fe2000000000e */
[----:B------:R-:W-:Y:S02]  /*1ef0*/  SEL R15, R24, 0x63400000, !P1 ;  /* 0x63400000180f7807 */ /* 0x000fe40004800000 */
[----:B------:R-:W-:Y:S02]  /*1f00*/  MOV R14, R12 ;  /* 0x0000000c000e7202 */ /* 0x000fe40000000f00 */
[----:B------:R-:W-:-:S03]  /*1f10*/  LOP3.LUT R15, R15, 0x800fffff, R13, 0xf8, !PT ;  /* 0x800fffff0f0f7812 */ /* 0x000fc600078ef80d */
[----:B------:R-:W-:-:S03]  /*1f20*/  DFMA R16, R18, -R8, 1 ;  /* 0x3ff000001210742b */ /* 0x000fc60000000808 */
[----:B------:R-:W-:-:S05]  /*1f30*/  @!P2 DFMA R14, R14, 2, -R20 ;  /* 0x400000000e0ea82b */ /* 0x000fca0000000814 */
[----:B------:R-:W-:-:S08]  /*1f40*/  DFMA R16, R18, R16, R18 ;  /* 0x000000101210722b */ /* 0x000fd00000000012 */
[----:B------:R-:W-:-:S08]  /*1f50*/  DMUL R18, R16, R14 ;  /* 0x0000000e10127228 */ /* 0x000fd00000000000 */
[----:B------:R-:W-:-:S08]  /*1f60*/  DFMA R20, R18, -R8, R14 ;  /* 0x800000081214722b */ /* 0x000fd0000000000e */
[----:B------:R-:W-:Y:S01]  /*1f70*/  DFMA R20, R16, R20, R18 ;  /* 0x000000141014722b */ /* 0x000fe20000000012 */
[----:B------:R-:W-:Y:S02]  /*1f80*/  MOV R18, R7 ;  /* 0x0000000700127202 */ /* 0x000fe40000000f00 */
[----:B------:R-:W-:-:S04]  /*1f90*/  @!P2 LOP3.LUT R18, R15, 0x7ff00000, RZ, 0xc0, !PT ;  /* 0x7ff000000f12a812 */ /* 0x000fc800078ec0ff */
[----:B------:R-:W-:-:S04]  /*1fa0*/  IADD3 R16, PT, PT, R18, -0x1, RZ ;  /* 0xffffffff12107810 */ /* 0x000fc80007ffe0ff */
[----:B------:R-:W-:Y:S01]  /*1fb0*/  ISETP.GT.U32.AND P0, PT, R16, 0x7feffffe, PT ;  /* 0x7feffffe1000780c */ /* 0x000fe20003f04070 */
[----:B------:R-:W-:-:S05]  /*1fc0*/  VIADD R16, R26, 0xffffffff ;  /* 0xffffffff1a107836 */ /* 0x000fca0000000000 */
[----:B------:R-:W-:-:S13]  /*1fd0*/  ISETP.GT.U32.OR P0, PT, R16, 0x7feffffe, P0 ;  /* 0x7feffffe1000780c */ /* 0x000fda0000704470 */
[----:B------:R-:W-:Y:S05]  /*1fe0*/  @P0 BRA `(.L_x_74) ;  /* 0x00000000006c0947 */ /* 0x000fea0003800000 */
[----:B------:R-:W-:-:S04]  /*1ff0*/  LOP3.LUT R16, R11, 0x7ff00000, RZ, 0xc0, !PT ;  /* 0x7ff000000b107812 */ /* 0x000fc800078ec0ff */
[CC--:B------:R-:W-:Y:S02]  /*2000*/  VIADDMNMX R12, R7.reuse, -R16.reuse, 0xb9600000, !PT ;  /* 0xb9600000070c7446 */ /* 0x0c0fe40007800910 */
[----:B------:R-:W-:Y:S02]  /*2010*/  ISETP.GE.U32.AND P0, PT, R7, R16, PT ;  /* 0x000000100700720c */ /* 0x000fe40003f06070 */
[----:B------:R-:W-:Y:S01]  /*2020*/  VIMNMX R7, PT, PT, R12, 0x46a00000, PT ;  /* 0x46a000000c077848 */ /* 0x000fe20003fe0100 */
[----:B------:R-:W-:Y:S01]  /*2030*/  IMAD.MOV.U32 R12, RZ, RZ, RZ ;  /* 0x000000ffff0c7224 */ /* 0x000fe200078e00ff */
[----:B------:R-:W-:-:S04]  /*2040*/  SEL R24, R24, 0x63400000, !P0 ;  /* 0x6340000018187807 */ /* 0x000fc80004000000 */
[----:B------:R-:W-:-:S04]  /*2050*/  IADD3 R7, PT, PT, -R24, R7, RZ ;  /* 0x0000000718077210 */ /* 0x000fc80007ffe1ff */
[----:B------:R-:W-:-:S06]  /*2060*/  IADD3 R13, PT, PT, R7, 0x7fe00000, RZ ;  /* 0x7fe00000070d7810 */ /* 0x000fcc0007ffe0ff */
[----:B------:R-:W-:-:S10]  /*2070*/  DMUL R16, R20, R12 ;  /* 0x0000000c14107228 */ /* 0x000fd40000000000 */
[----:B------:R-:W-:-:S13]  /*2080*/  FSETP.GTU.AND P0, PT, |R17|, 1.469367938527859385e-39, PT ;  /* 0x001000001100780b */ /* 0x000fda0003f0c200 */
[----:B------:R-:W-:Y:S05]  /*2090*/  @P0 BRA `(.L_x_75) ;  /* 0x0000000000940947 */ /* 0x000fea0003800000 */
[----:B------:R-:W-:Y:S01]  /*20a0*/  DFMA R8, R20, -R8, R14 ;  /* 0x800000081408722b */ /* 0x000fe2000000000e */
[----:B------:R-:W-:-:S09]  /*20b0*/  MOV R12, RZ ;  /* 0x000000ff000c7202 */ /* 0x000fd20000000f00 */
[C---:B------:R-:W-:Y:S02]  /*20c0*/  FSETP.NEU.AND P0, PT, R9.reuse, RZ, PT ;  /* 0x000000ff0900720b */ /* 0x040fe40003f0d000 */
[----:B------:R-:W-:-:S04]  /*20d0*/  LOP3.LUT R15, R9, 0x80000000, R11, 0x48, !PT ;  /* 0x80000000090f7812 */ /* 0x000fc800078e480b */
[----:B------:R-:W-:-:S07]  /*20e0*/  LOP3.LUT R13, R15, R13, RZ, 0xfc, !PT ;  /* 0x0000000d0f0d7212 */ /* 0x000fce00078efcff */
[----:B------:R-:W-:Y:S05]  /*20f0*/  @!P0 BRA `(.L_x_75) ;  /* 0x00000000007c8947 */ /* 0x000fea0003800000 */
[C---:B------:R-:W-:Y:S01]  /*2100*/  IADD3 R9, PT, PT, -R7.reuse, RZ, RZ ;  /* 0x000000ff07097210 */ /* 0x040fe20007ffe1ff */
[----:B------:R-:W-:Y:S01]  /*2110*/  IMAD.MOV.U32 R8, RZ, RZ, RZ ;  /* 0x000000ffff087224 */ /* 0x000fe200078e00ff */
[----:B------:R-:W-:Y:S01]  /*2120*/  DMUL.RP R12, R20, R12 ;  /* 0x0000000c140c7228 */ /* 0x000fe20000008000 */
[----:B------:R-:W-:-:S04]  /*2130*/  IADD3 R7, PT, PT, -R7, -0x43300000, RZ ;  /* 0xbcd0000007077810 */ /* 0x000fc80007ffe1ff */
[----:B------:R-:W-:-:S05]  /*2140*/  DFMA R8, R16, -R8, R20 ;  /* 0x800000081008722b */ /* 0x000fca0000000014 */
[----:B------:R-:W-:-:S05]  /*2150*/  LOP3.LUT R15, R13, R15, RZ, 0x3c, !PT ;  /* 0x0000000f0d0f7212 */ /* 0x000fca00078e3cff */
[----:B------:R-:W-:-:S04]  /*2160*/  FSETP.NEU.AND P0, PT, |R9|, R7, PT ;  /* 0x000000070900720b */ /* 0x000fc80003f0d200 */
[----:B------:R-:W-:Y:S02]  /*2170*/  FSEL R16, R12, R16, !P0 ;  /* 0x000000100c107208 */ /* 0x000fe40004000000 */
[----:B------:R-:W-:Y:S01]  /*2180*/  FSEL R17, R15, R17, !P0 ;  /* 0x000000110f117208 */ /* 0x000fe20004000000 */
[----:B------:R-:W-:Y:S06]  /*2190*/  BRA `(.L_x_75) ;  /* 0x0000000000547947 */ /* 0x000fec0003800000 */
.L_x_74:
[----:B------:R-:W-:-:S14]  /*21a0*/  DSETP.NAN.AND P0, PT, R12, R12, PT ;  /* 0x0000000c0c00722a */ /* 0x000fdc0003f08000 */
[----:B------:R-:W-:Y:S05]  /*21b0*/  @P0 BRA `(.L_x_76) ;  /* 0x0000000000440947 */ /* 0x000fea0003800000 */
[----:B------:R-:W-:-:S14]  /*21c0*/  DSETP.NAN.AND P0, PT, R10, R10, PT ;  /* 0x0000000a0a00722a */ /* 0x000fdc0003f08000 */
[----:B------:R-:W-:Y:S05]  /*21d0*/  @P0 BRA `(.L_x_77) ;  /* 0x0000000000300947 */ /* 0x000fea0003800000 */
[----:B------:R-:W-:Y:S02]  /*21e0*/  ISETP.NE.AND P0, PT, R18, R26, PT ;  /* 0x0000001a1200720c */ /* 0x000fe40003f05270 */
[----:B------:R-:W-:Y:S02]  /*21f0*/  MOV R16, 0x0 ;  /* 0x0000000000107802 */ /* 0x000fe40000000f00 */
[----:B------:R-:W-:-:S09]  /*2200*/  MOV R17, 0xfff80000 ;  /* 0xfff8000000117802 */ /* 0x000fd20000000f00 */
[----:B------:R-:W-:Y:S05]  /*2210*/  @!P0 BRA `(.L_x_75) ;  /* 0x0000000000348947 */ /* 0x000fea0003800000 */
[----:B------:R-:W-:Y:S02]  /*2220*/  ISETP.NE.AND P0, PT, R18, 0x7ff00000, PT ;  /* 0x7ff000001200780c */ /* 0x000fe40003f05270 */
[----:B------:R-:W-:Y:S02]  /*2230*/  LOP3.LUT R17, R13, 0x80000000, R11, 0x48, !PT ;  /* 0x800000000d117812 */ /* 0x000fe400078e480b */
[----:B------:R-:W-:-:S13]  /*2240*/  ISETP.EQ.OR P0, PT, R26, RZ, !P0 ;  /* 0x000000ff1a00720c */ /* 0x000fda0004702670 */
[----:B------:R-:W-:Y:S01]  /*2250*/  @P0 LOP3.LUT R7, R17, 0x7ff00000, RZ, 0xfc, !PT ;  /* 0x7ff0000011070812 */ /* 0x000fe200078efcff */
[----:B------:R-:W-:Y:S01]  /*2260*/  @!P0 IMAD.MOV.U32 R16, RZ, RZ, RZ ;  /* 0x000000ffff108224 */ /* 0x000fe200078e00ff */
[----:B------:R-:W-:Y:S02]  /*2270*/  @P0 MOV R16, RZ ;  /* 0x000000ff00100202 */ /* 0x000fe40000000f00 */
[----:B------:R-:W-:Y:S01]  /*2280*/  @P0 MOV R17, R7 ;  /* 0x0000000700110202 */ /* 0x000fe20000000f00 */
[----:B------:R-:W-:Y:S06]  /*2290*/  BRA `(.L_x_75) ;  /* 0x0000000000147947 */ /* 0x000fec0003800000 */
.L_x_77:
[----:B------:R-:W-:Y:S01]  /*22a0*/  LOP3.LUT R17, R11, 0x80000, RZ, 0xfc, !PT ;  /* 0x000800000b117812 */ /* 0x000fe200078efcff */
[----:B------:R-:W-:Y:S01]  /*22b0*/  IMAD.MOV.U32 R16, RZ, RZ, R10 ;  /* 0x000000ffff107224 */ /* 0x000fe200078e000a */
[----:B------:R-:W-:Y:S06]  /*22c0*/  BRA `(.L_x_75) ;  /* 0x0000000000087947 */ /* 0x000fec0003800000 */
.L_x_76:
[----:B------:R-:W-:Y:S02]  /*22d0*/  LOP3.LUT R17, R13, 0x80000, RZ, 0xfc, !PT ;  /* 0x000800000d117812 */ /* 0x000fe400078efcff */
[----:B------:R-:W-:-:S07]  /*22e0*/  MOV R16, R12 ;  /* 0x0000000c00107202 */ /* 0x000fce0000000f00 */
.L_x_75:
[----:B------:R-:W-:Y:S05]  /*22f0*/  BSYNC.RECONVERGENT B1 ;  /* 0x0000000000017941 */ /* 0x000fea0003800200 */
.L_x_73:
[----:B------:R-:W-:Y:S01]  /*2300*/  MOV R8, R0 ;  /* 0x0000000000087202 */ /* 0x000fe20000000f00 */
[----:B------:R-:W-:-:S04]  /*2310*/  IMAD.MOV.U32 R9, RZ, RZ, 0x0 ;  /* 0x00000000ff097424 */ /* 0x000fc800078e00ff */
[----:B------:R-:W-:Y:S05]  /*2320*/  RET.REL.NODEC R8 `(_Z12calcGaussianPKiPiii) ;  /* 0xffffffdc08347950 */ /* 0x000fea0003c3ffff */
        .weak           $__internal_3_$__cuda_sm20_div_u64
        .type           $__internal_3_$__cuda_sm20_div_u64,@function
        .size           $__internal_3_$__cuda_sm20_div_u64,(.L_x_82 - $__internal_3_$__cuda_sm20_div_u64)
$__internal_3_$__cuda_sm20_div_u64:
[----:B------:R-:W0:Y:S02]  /*2330*/  LDCU UR4, c[0x0][0x390] ;  /* 0x00007200ff0477ac */ /* 0x000e240008000800 */
[----:B0-----:R-:W0:Y:S08]  /*2340*/  I2F.U64.RP R2, UR4 ;  /* 0x0000000400027d12 */ /* 0x001e300008309000 */
[----:B0-----:R-:W0:Y:S02]  /*2350*/  MUFU.RCP R2, R2 ;  /* 0x0000000200027308 */ /* 0x001e240000001000 */
[----:B0-----:R-:W-:-:S06]  /*2360*/  IADD3 R4, PT, PT, R2, 0x1ffffffe, RZ ;  /* 0x1ffffffe02047810 */ /* 0x001fcc0007ffe0ff */
[----:B------:R-:W0:Y:S02]  /*2370*/  F2I.U64.TRUNC R4, R4 ;  /* 0x0000000400047311 */ /* 0x000e24000020d800 */
[----:B0-----:R-:W-:-:S04]  /*2380*/  IMAD.WIDE.U32 R6, R4, UR4, RZ ;  /* 0x0000000404067c25 */ /* 0x001fc8000f8e00ff */
[----:B------:R-:W-:Y:S01]  /*2390*/  IMAD R7, R4, UR5, R7 ;  /* 0x0000000504077c24 */ /* 0x000fe2000f8e0207 */
[----:B------:R-:W-:-:S03]  /*23a0*/  IADD3 R9, P0, PT, RZ, -R6, RZ ;  /* 0x80000006ff097210 */ /* 0x000fc60007f1e0ff */
[----:B------:R-:W-:Y:S02]  /*23b0*/  IMAD R7, R5, UR4, R7 ;  /* 0x0000000405077c24 */ /* 0x000fe4000f8e0207 */
[----:B------:R-:W-:-:S03]  /*23c0*/  IMAD.HI.U32 R6, R4, R9, RZ ;  /* 0x0000000904067227 */ /* 0x000fc600078e00ff */
[----:B------:R-:W-:Y:S01]  /*23d0*/  IADD3.X R11, PT, PT, RZ, ~R7, RZ, P0, !PT ;  /* 0x80000007ff0b7210 */ /* 0x000fe200007fe4ff */
[----:B------:R-:W-:-:S04]  /*23e0*/  IMAD.MOV.U32 R7, RZ, RZ, R4 ;  /* 0x000000ffff077224 */ /* 0x000fc800078e0004 */
[----:B------:R-:W-:-:S04]  /*23f0*/  IMAD.WIDE.U32 R6, P0, R4, R11, R6 ;  /* 0x0000000b04067225 */ /* 0x000fc80007800006 */
[C---:B------:R-:W-:Y:S02]  /*2400*/  IMAD R13, R5.reuse, R11, RZ ;  /* 0x0000000b050d7224 */ /* 0x040fe400078e02ff */
[----:B------:R-:W-:-:S04]  /*2410*/  IMAD.HI.U32 R6, P1, R5, R9, R6 ;  /* 0x0000000905067227 */ /* 0x000fc80007820006 */
[----:B------:R-:W-:Y:S01]  /*2420*/  IMAD.HI.U32 R11, R5, R11, RZ ;  /* 0x0000000b050b7227 */ /* 0x000fe200078e00ff */
[----:B------:R-:W-:-:S04]  /*2430*/  IADD3 R7, P2, PT, R13, R6, RZ ;  /* 0x000000060d077210 */ /* 0x000fc80007f5e0ff */
[----:B------:R-:W-:Y:S01]  /*2440*/  IADD3.X R2, PT, PT, R11, R5, RZ, P0, !PT ;  /* 0x000000050b027210 */ /* 0x000fe200007fe4ff */
[----:B------:R-:W-:-:S03]  /*2450*/  IMAD.WIDE.U32 R4, R7, UR4, RZ ;  /* 0x0000000407047c25 */ /* 0x000fc6000f8e00ff */
[----:B------:R-:W-:Y:S01]  /*2460*/  IADD3.X R9, PT, PT, RZ, RZ, R2, P2, P1 ;  /* 0x000000ffff097210 */ /* 0x000fe200017e2402 */
[----:B------:R-:W-:Y:S01]  /*2470*/  IMAD R2, R7, UR5, R5 ;  /* 0x0000000507027c24 */ /* 0x000fe2000f8e0205 */
[----:B------:R-:W-:-:S03]  /*2480*/  IADD3 R5, P0, PT, RZ, -R4, RZ ;  /* 0x80000004ff057210 */ /* 0x000fc60007f1e0ff */
[----:B------:R-:W-:Y:S02]  /*2490*/  IMAD R2, R9, UR4, R2 ;  /* 0x0000000409027c24 */ /* 0x000fe4000f8e0202 */
[----:B------:R-:W-:-:S03]  /*24a0*/  IMAD.HI.U32 R6, R7, R5, RZ ;  /* 0x0000000507067227 */ /* 0x000fc600078e00ff */
[----:B------:R-:W-:-:S05]  /*24b0*/  IADD3.X R4, PT, PT, RZ, ~R2, RZ, P0, !PT ;  /* 0x80000002ff047210 */ /* 0x000fca00007fe4ff */
[----:B------:R-:W-:-:S04]  /*24c0*/  IMAD.WIDE.U32 R6, P0, R7, R4, R6 ;  /* 0x0000000407067225 */ /* 0x000fc80007800006 */
[C---:B------:R-:W-:Y:S02]  /*24d0*/  IMAD R11, R9.reuse, R4, RZ ;  /* 0x00000004090b7224 */ /* 0x040fe400078e02ff */
[----:B------:R-:W-:-:S04]  /*24e0*/  IMAD.HI.U32 R2, P1, R9, R5, R6 ;  /* 0x0000000509027227 */ /* 0x000fc80007820006 */
[----:B------:R-:W-:Y:S02]  /*24f0*/  HFMA2 R5, -RZ, RZ, 0, 0 ;  /* 0x00000000ff057431 */ /* 0x000fe400000001ff */
[----:B------:R-:W-:Y:S01]  /*2500*/  IMAD.HI.U32 R6, R9, R4, RZ ;  /* 0x0000000409067227 */ /* 0x000fe200078e00ff */
[----:B------:R-:W-:-:S03]  /*2510*/  IADD3 R2, P2, PT, R11, R2, RZ ;  /* 0x000000020b027210 */ /* 0x000fc60007f5e0ff */
[----:B------:R-:W-:Y:S02]  /*2520*/  IMAD.X R9, R6, 0x1, R9, P0 ;  /* 0x0000000106097824 */ /* 0x000fe400000e0609 */
[----:B------:R-:W-:-:S03]  /*2530*/  IMAD.HI.U32 R4, R2, R3, RZ ;  /* 0x0000000302047227 */ /* 0x000fc600078e00ff */
[----:B------:R-:W-:Y:S01]  /*2540*/  IADD3.X R9, PT, PT, RZ, RZ, R9, P2, P1 ;  /* 0x000000ffff097210 */ /* 0x000fe200017e2409 */
[----:B------:R-:W-:-:S04]  /*2550*/  IMAD.WIDE.U32 R4, RZ, R2, R4 ;  /* 0x00000002ff047225 */ /* 0x000fc800078e0004 */
[----:B------:R-:W-:-:S05]  /*2560*/  IMAD.HI.U32 R4, P0, R9, R3, R4 ;  /* 0x0000000309047227 */ /* 0x000fca0007800004 */
[----:B------:R-:W-:Y:S02]  /*2570*/  IADD3 R7, P1, PT, RZ, R4, RZ ;  /* 0x00000004ff077210 */ /* 0x000fe40007f3e0ff */
[----:B------:R-:W-:-:S03]  /*2580*/  IADD3.X R2, PT, PT, RZ, RZ, RZ, P0, !PT ;  /* 0x000000ffff027210 */ /* 0x000fc600007fe4ff */
[----:B------:R-:W-:-:S04]  /*2590*/  IMAD.WIDE.U32 R4, R7, UR4, RZ ;  /* 0x0000000407047c25 */ /* 0x000fc8000f8e00ff */
[----:B------:R-:W-:Y:S01]  /*25a0*/  IMAD.X R2, RZ, RZ, R2, P1 ;  /* 0x000000ffff027224 */ /* 0x000fe200008e0602 */
[----:B------:R-:W-:Y:S01]  /*25b0*/  IADD3 R9, P1, PT, -R4, R3, RZ ;  /* 0x0000000304097210 */ /* 0x000fe20007f3e1ff */
[----:B------:R-:W-:-:S03]  /*25c0*/  IMAD R5, R7, UR5, R5 ;  /* 0x0000000507057c24 */ /* 0x000fc6000f8e0205 */
[----:B------:R-:W-:Y:S01]  /*25d0*/  ISETP.GE.U32.AND P0, PT, R9, UR4, PT ;  /* 0x0000000409007c0c */ /* 0x000fe2000bf06070 */
[----:B------:R-:W-:-:S05]  /*25e0*/  IMAD R2, R2, UR4, R5 ;  /* 0x0000000402027c24 */ /* 0x000fca000f8e0205 */
[----:B------:R-:W-:Y:S02]  /*25f0*/  IADD3.X R6, PT, PT, RZ, ~R2, RZ, P1, !PT ;  /* 0x80000002ff067210 */ /* 0x000fe40000ffe4ff */
[----:B------:R-:W-:Y:S02]  /*2600*/  IADD3 R4, P1, PT, R9, -UR4, RZ ;  /* 0x8000000409047c10 */ /* 0x000fe4000ff3e0ff */
[C---:B------:R-:W-:Y:S02]  /*2610*/  ISETP.GE.U32.AND.EX P0, PT, R6.reuse, UR5, PT, P0 ;  /* 0x0000000506007c0c */ /* 0x040fe4000bf06100 */
[----:B------:R-:W-:Y:S02]  /*2620*/  IADD3.X R5, PT, PT, R6, ~UR5, RZ, P1, !PT ;  /* 0x8000000506057c10 */ /* 0x000fe40008ffe4ff */
[----:B------:R-:W-:Y:S02]  /*2630*/  IADD3 R2, PT, PT, R7, 0x1, RZ ;  /* 0x0000000107027810 */ /* 0x000fe40007ffe0ff */
[----:B------:R-:W-:-:S02]  /*2640*/  SEL R4, R4, R9, P0 ;  /* 0x0000000904047207 */ /* 0x000fc40000000000 */
[----:B------:R-:W-:Y:S02]  /*2650*/  SEL R5, R5, R6, P0 ;  /* 0x0000000605057207 */ /* 0x000fe40000000000 */
[----:B------:R-:W-:Y:S02]  /*2660*/  SEL R7, R2, R7, P0 ;  /* 0x0000000702077207 */ /* 0x000fe40000000000 */
[----:B------:R-:W-:Y:S02]  /*2670*/  ISETP.GE.U32.AND P0, PT, R4, UR4, PT ;  /* 0x0000000404007c0c */ /* 0x000fe4000bf06070 */
[----:B------:R-:W-:Y:S01]  /*2680*/  ISETP.NE.U32.AND P1, PT, RZ, UR4, PT ;  /* 0x00000004ff007c0c */ /* 0x000fe2000bf25070 */
[----:B------:R-:W-:Y:S01]  /*2690*/  VIADD R2, R7, 0x1 ;  /* 0x0000000107027836 */ /* 0x000fe20000000000 */
[----:B------:R-:W-:Y:S01]  /*26a0*/  ISETP.GE.U32.AND.EX P0, PT, R5, UR5, PT, P0 ;  /* 0x0000000505007c0c */ /* 0x000fe2000bf06100 */
[----:B------:R-:W-:Y:S01]  /*26b0*/  HFMA2 R5, -RZ, RZ, 0, 0 ;  /* 0x00000000ff057431 */ /* 0x000fe200000001ff */
[----:B------:R-:W-:-:S02]  /*26c0*/  MOV R4, R0 ;  /* 0x0000000000047202 */ /* 0x000fc40000000f00 */
[----:B------:R-:W-:Y:S02]  /*26d0*/  ISETP.NE.AND.EX P1, PT, RZ, UR5, PT, P1 ;  /* 0x00000005ff007c0c */ /* 0x000fe4000bf25310 */
[----:B------:R-:W-:-:S04]  /*26e0*/  SEL R2, R2, R7, P0 ;  /* 0x0000000702027207 */ /* 0x000fc80000000000 */
[----:B------:R-:W-:Y:S01]  /*26f0*/  SEL R2, R2, 0xffffffff, P1 ;  /* 0xffffffff02027807 */ /* 0x000fe20000800000 */
[----:B------:R-:W-:Y:S06]  /*2700*/  RET.REL.NODEC R4 `(_Z12calcGaussianPKiPiii) ;  /* 0xffffffd8043c7950 */ /* 0x000fec0003c3ffff */
.L_x_78:
        /* <DEDUP_REMOVED lines=15> */
.L_x_82:


//--------------------- .nv.shared._Z21calcGaussian_fixed_SMPKiPiiiii --------------------------
	.section	.nv.shared._Z21calcGaussian_fixed_SMPKiPiiiii,"aw",@nobits
	.sectionflags	@""
	.align	16
.nv.shared._Z21calcGaussian_fixed_SMPKiPiiiii:
	.zero		8080


//--------------------- .nv.shared.reserved.0     --------------------------
	.section	.nv.shared.reserved.0,"aw",@nobits
	.weak		__nv_reservedSMEM_offset_0_alias
	.size		__nv_reservedSMEM_offset_0_alias, 0, 64
	.other		__nv_reservedSMEM_offset_0_alias,@"STO_CUDA_RESERVED_SHARED STV_DEFAULT"
__nv_reservedSMEM_offset_0_alias:
	.zero		0
	.zero		64


//--------------------- .nv.shared._Z14calcGaussianSMPKiPiiiii --------------------------
	.section	.nv.shared._Z14calcGaussianSMPKiPiiiii,"aw",@nobits
	.sectionflags	@""
	.align	16
	.zero		1024


//--------------------- .nv.shared._Z12calcGaussianPKiPiii --------------------------
	.section	.nv.shared._Z12calcGaussianPKiPiii,"aw",@nobits
	.sectionflags	@""
	.align	16
	.zero		1024


//--------------------- .nv.constant0._Z21calcGaussian_fixed_SMPKiPiiiii --------------------------
	.section	.nv.constant0._Z21calcGaussian_fixed_SMPKiPiiiii,"a",@progbits
	.sectionflags	@""
	.align	4
.nv.constant0._Z21calcGaussian_fixed_SMPKiPiiiii:
	.zero		928


//--------------------- .nv.constant0._Z14calcGaussianSMPKiPiiiii --------------------------
	.section	.nv.constant0._Z14calcGaussianSMPKiPiiiii,"a",@progbits
	.sectionflags	@""
	.align	4
.nv.constant0._Z14calcGaussianSMPKiPiiiii:
	.zero		928


//--------------------- .nv.constant0._Z12calcGaussianPKiPiii --------------------------
	.section	.nv.constant0._Z12calcGaussianPKiPiii,"a",@progbits
	.sectionflags	@""
	.align	4
.nv.constant0._Z12calcGaussianPKiPiii:
	.zero		920


//--------------------- SYMBOLS --------------------------

	.type		.nv.reservedSmem.offset0,@object
	.size		.nv.reservedSmem.offset0,0x4
	.type		.nv.reservedSmem.cap,@object
	.size		.nv.reservedSmem.cap,0x4
